	.target	sm_100a

	.elftype	@"ET_EXEC"


//--------------------- .note.nv.tkinfo           --------------------------
	.section	.note.nv.tkinfo,"",@"SHT_NOTE"
	.sectionflags	@"SHF_NOTE_NV_TKINFO"
	.tkinfo
        /*0018*/ 	.word	0x00000002
        /*0030*/ 	.string	""
        /*0030*/ 	.string	"ptxas"
        /*0030*/ 	.string	"Cuda compilation tools, release 13.0, V13.0.88"
        /*0030*/ 	.string	"Build cuda_13.0.r13.0/compiler.36424714_0"
        /*0030*/ 	.string	"-arch sm_100a -m 64 "



//--------------------- .note.nv.cuinfo           --------------------------
	.section	.note.nv.cuinfo,"",@"SHT_NOTE"
	.sectionflags	@"SHF_NOTE_NV_CUINFO"
        /*0018*/ 	.short	0x0002
        /*001a*/ 	.short	0x0064
        /*001c*/ 	.short	0x0082
	.zero		2


//--------------------- .nv.info                  --------------------------
	.section	.nv.info,"",@"SHT_CUDA_INFO"
	.align	4


	//----- nvinfo : EIATTR_REGCOUNT
	.align		4
        /*0000*/ 	.byte	0x04, 0x2f
        /*0002*/ 	.short	(.L_19 - .L_18)
	.align		4
.L_18:
        /*0004*/ 	.word	index@(_ZN7cutlass13device_kernelINS_4gemm6kernel13GemmUniversalIN4cute5tupleIJiiiiEEENS1_10collective13CollectiveMmaINS1_35MainloopSm100TmaUmmaWarpSpecializedILi6ELi2ELi4ENS5_IJNS4_1CILi1EEESB_SB_EEEEENS5_IJNSA_ILi128EEESE_NSA_ILi64EEEEEENS_6half_tENS5_IJSB_llEEESH_NS5_IJlSB_lEEENS4_8TiledMMAINS4_8MMA_AtomIJNS4_20SM100_MMA_F16BF16_SSISH_SH_fLi128ELi128ELNS4_4UMMA5MajorE1ELSO_0ELNSN_7ScaleInE0ELSP_0EEEEEENS4_6LayoutISC_NS5_IJNSA_ILi0EEEST_ST_EEEEENS5_IJNS4_10UnderscoreESW_SW_EEEEENS4_13SM90_TMA_LOADENS4_14ComposedLayoutINS4_7SwizzleILi3ELi4ELi3EEENS4_18smem_ptr_flag_bitsILi16EEENSS_INS5_IJSF_NSA_ILi8EEEEEENS5_IJSB_SF_EEEEEEEvNS4_8identityESZ_NS10_IS12_S14_NSS_INS5_IJS15_SF_EEENS5_IJSF_SB_EEEEEEEvS1A_EENS_8epilogue10collective18CollectiveEpilogueINS1G_23Sm100TmaWarpSpecializedILi4ELi2ELi32ELb1ELb0EEEJSG_NS5_IJNSS_ISE_SB_EENSS_INSA_ILi32EEESB_EEEEESH_SJ_SH_SJ_NS1G_6fusion15FusionCallbacksIS1K_NS1P_17LinearCombinationISH_fSH_fLNS_15FloatRoundStyleE2EEESG_S1O_JEEENS4_5SM1004TMEM4LOAD26SM100_TMEM_LOAD_32dp32b32xESZ_NS10_INS11_ILi2ELi4ELi3EEES14_NSS_INS5_IJS15_S1M_EEENS5_IJS1M_SB_EEEEEEENS4_39AutoVectorizingCopyWithAssumedAlignmentILi128EEENS4_14SM90_TMA_STOREES23_S25_S25_EEEvvEEEEvNT_6ParamsE)
        /*0008*/ 	.word	0x0000006e


	//----- nvinfo : EIATTR_FRAME_SIZE
	.align		4
.L_19:
        /*000c*/ 	.byte	0x04, 0x11
        /*000e*/ 	.short	(.L_21 - .L_20)
	.align		4
.L_20:
        /*0010*/ 	.word	index@($__internal_2_$__cuda_sm10x_tcgen05_guardrail_trap_unallocated_columns_being_dealloced)
        /*0014*/ 	.word	0x00000000


	//----- nvinfo : EIATTR_FRAME_SIZE
	.align		4
.L_21:
        /*0018*/ 	.byte	0x04, 0x11
        /*001a*/ 	.short	(.L_23 - .L_22)
	.align		4
.L_22:
        /*001c*/ 	.word	index@($__internal_1_$__cuda_sm10x_tcgen05_guardrail_trap_phase_invalid_during_alloc)
        /*0020*/ 	.word	0x00000000


	//----- nvinfo : EIATTR_FRAME_SIZE
	.align		4
.L_23:
        /*0024*/ 	.byte	0x04, 0x11
        /*0026*/ 	.short	(.L_25 - .L_24)
	.align		4
.L_24:
        /*0028*/ 	.word	index@($__internal_0_$__cuda_sm10x_tcgen05_guardrail_trap_col_being_dealloced_not_returned_by_alloc)
        /*002c*/ 	.word	0x00000000


	//----- nvinfo : EIATTR_FRAME_SIZE
	.align		4
.L_25:
        /*0030*/ 	.byte	0x04, 0x11
        /*0032*/ 	.short	(.L_27 - .L_26)
	.align		4
.L_26:
        /*0034*/ 	.word	index@(_ZN7cutlass13device_kernelINS_4gemm6kernel13GemmUniversalIN4cute5tupleIJiiiiEEENS1_10collective13CollectiveMmaINS1_35MainloopSm100TmaUmmaWarpSpecializedILi6ELi2ELi4ENS5_IJNS4_1CILi1EEESB_SB_EEEEENS5_IJNSA_ILi128EEESE_NSA_ILi64EEEEEENS_6half_tENS5_IJSB_llEEESH_NS5_IJlSB_lEEENS4_8TiledMMAINS4_8MMA_AtomIJNS4_20SM100_MMA_F16BF16_SSISH_SH_fLi128ELi128ELNS4_4UMMA5MajorE1ELSO_0ELNSN_7ScaleInE0ELSP_0EEEEEENS4_6LayoutISC_NS5_IJNSA_ILi0EEEST_ST_EEEEENS5_IJNS4_10UnderscoreESW_SW_EEEEENS4_13SM90_TMA_LOADENS4_14ComposedLayoutINS4_7SwizzleILi3ELi4ELi3EEENS4_18smem_ptr_flag_bitsILi16EEENSS_INS5_IJSF_NSA_ILi8EEEEEENS5_IJSB_SF_EEEEEEEvNS4_8identityESZ_NS10_IS12_S14_NSS_INS5_IJS15_SF_EEENS5_IJSF_SB_EEEEEEEvS1A_EENS_8epilogue10collective18CollectiveEpilogueINS1G_23Sm100TmaWarpSpecializedILi4ELi2ELi32ELb1ELb0EEEJSG_NS5_IJNSS_ISE_SB_EENSS_INSA_ILi32EEESB_EEEEESH_SJ_SH_SJ_NS1G_6fusion15FusionCallbacksIS1K_NS1P_17LinearCombinationISH_fSH_fLNS_15FloatRoundStyleE2EEESG_S1O_JEEENS4_5SM1004TMEM4LOAD26SM100_TMEM_LOAD_32dp32b32xESZ_NS10_INS11_ILi2ELi4ELi3EEES14_NSS_INS5_IJS15_S1M_EEENS5_IJS1M_SB_EEEEEEENS4_39AutoVectorizingCopyWithAssumedAlignmentILi128EEENS4_14SM90_TMA_STOREES23_S25_S25_EEEvvEEEEvNT_6ParamsE)
        /*0038*/ 	.word	0x00000000


	//----- nvinfo : EIATTR_MIN_STACK_SIZE
	.align		4
.L_27:
        /*003c*/ 	.byte	0x04, 0x12
        /*003e*/ 	.short	(.L_29 - .L_28)
	.align		4
.L_28:
        /*0040*/ 	.word	index@(_ZN7cutlass13device_kernelINS_4gemm6kernel13GemmUniversalIN4cute5tupleIJiiiiEEENS1_10collective13CollectiveMmaINS1_35MainloopSm100TmaUmmaWarpSpecializedILi6ELi2ELi4ENS5_IJNS4_1CILi1EEESB_SB_EEEEENS5_IJNSA_ILi128EEESE_NSA_ILi64EEEEEENS_6half_tENS5_IJSB_llEEESH_NS5_IJlSB_lEEENS4_8TiledMMAINS4_8MMA_AtomIJNS4_20SM100_MMA_F16BF16_SSISH_SH_fLi128ELi128ELNS4_4UMMA5MajorE1ELSO_0ELNSN_7ScaleInE0ELSP_0EEEEEENS4_6LayoutISC_NS5_IJNSA_ILi0EEEST_ST_EEEEENS5_IJNS4_10UnderscoreESW_SW_EEEEENS4_13SM90_TMA_LOADENS4_14ComposedLayoutINS4_7SwizzleILi3ELi4ELi3EEENS4_18smem_ptr_flag_bitsILi16EEENSS_INS5_IJSF_NSA_ILi8EEEEEENS5_IJSB_SF_EEEEEEEvNS4_8identityESZ_NS10_IS12_S14_NSS_INS5_IJS15_SF_EEENS5_IJSF_SB_EEEEEEEvS1A_EENS_8epilogue10collective18CollectiveEpilogueINS1G_23Sm100TmaWarpSpecializedILi4ELi2ELi32ELb1ELb0EEEJSG_NS5_IJNSS_ISE_SB_EENSS_INSA_ILi32EEESB_EEEEESH_SJ_SH_SJ_NS1G_6fusion15FusionCallbacksIS1K_NS1P_17LinearCombinationISH_fSH_fLNS_15FloatRoundStyleE2EEESG_S1O_JEEENS4_5SM1004TMEM4LOAD26SM100_TMEM_LOAD_32dp32b32xESZ_NS10_INS11_ILi2ELi4ELi3EEES14_NSS_INS5_IJS15_S1M_EEENS5_IJS1M_SB_EEEEEEENS4_39AutoVectorizingCopyWithAssumedAlignmentILi128EEENS4_14SM90_TMA_STOREES23_S25_S25_EEEvvEEEEvNT_6ParamsE)
        /*0044*/ 	.word	0x00000000
.L_29:


//--------------------- .nv.compat                --------------------------
	.section	.nv.compat,"",@"SHT_CUDA_COMPAT_INFO"
	.align	4
        /*0000*/ 	.byte	0x02, 0x09, 0x01, 0x00, 0x02, 0x02, 0x02, 0x00, 0x02, 0x05, 0x05, 0x00, 0x03, 0x07, 0x01, 0x01
        /*0010*/ 	.byte	0x02, 0x03, 0x01, 0x00, 0x02, 0x06, 0x01, 0x00, 0x04, 0x0b, 0x08, 0x00, 0x09, 0x00, 0x00, 0x00
        /*0020*/ 	.byte	0x00, 0x00, 0x00, 0x00


//--------------------- .nv.info._ZN7cutlass13device_kernelINS_4gemm6kernel13GemmUniversalIN4cute5tupleIJiiiiEEENS1_10collective13CollectiveMmaINS1_35MainloopSm100TmaUmmaWarpSpecializedILi6ELi2ELi4ENS5_IJNS4_1CILi1EEESB_SB_EEEEENS5_IJNSA_ILi128EEESE_NSA_ILi64EEEEEENS_6half_tENS5_IJSB_llEEESH_NS5_IJlSB_lEEENS4_8TiledMMAINS4_8MMA_AtomIJNS4_20SM100_MMA_F16BF16_SSISH_SH_fLi128ELi128ELNS4_4UMMA5MajorE1ELSO_0ELNSN_7ScaleInE0ELSP_0EEEEEENS4_6LayoutISC_NS5_IJNSA_ILi0EEEST_ST_EEEEENS5_IJNS4_10UnderscoreESW_SW_EEEEENS4_13SM90_TMA_LOADENS4_14ComposedLayoutINS4_7SwizzleILi3ELi4ELi3EEENS4_18smem_ptr_flag_bitsILi16EEENSS_INS5_IJSF_NSA_ILi8EEEEEENS5_IJSB_SF_EEEEEEEvNS4_8identityESZ_NS10_IS12_S14_NSS_INS5_IJS15_SF_EEENS5_IJSF_SB_EEEEEEEvS1A_EENS_8epilogue10collective18CollectiveEpilogueINS1G_23Sm100TmaWarpSpecializedILi4ELi2ELi32ELb1ELb0EEEJSG_NS5_IJNSS_ISE_SB_EENSS_INSA_ILi32EEESB_EEEEESH_SJ_SH_SJ_NS1G_6fusion15FusionCallbacksIS1K_NS1P_17LinearCombinationISH_fSH_fLNS_15FloatRoundStyleE2EEESG_S1O_JEEENS4_5SM1004TMEM4LOAD26SM100_TMEM_LOAD_32dp32b32xESZ_NS10_INS11_ILi2ELi4ELi3EEES14_NSS_INS5_IJS15_S1M_EEENS5_IJS1M_SB_EEEEEEENS4_39AutoVectorizingCopyWithAssumedAlignmentILi128EEENS4_14SM90_TMA_STOREES23_S25_S25_EEEvvEEEEvNT_6ParamsE --------------------------
	.section	.nv.info._ZN7cutlass13device_kernelINS_4gemm6kernel13GemmUniversalIN4cute5tupleIJiiiiEEENS1_10collective13CollectiveMmaINS1_35MainloopSm100TmaUmmaWarpSpecializedILi6ELi2ELi4ENS5_IJNS4_1CILi1EEESB_SB_EEEEENS5_IJNSA_ILi128EEESE_NSA_ILi64EEEEEENS_6half_tENS5_IJSB_llEEESH_NS5_IJlSB_lEEENS4_8TiledMMAINS4_8MMA_AtomIJNS4_20SM100_MMA_F16BF16_SSISH_SH_fLi128ELi128ELNS4_4UMMA5MajorE1ELSO_0ELNSN_7ScaleInE0ELSP_0EEEEEENS4_6LayoutISC_NS5_IJNSA_ILi0EEEST_ST_EEEEENS5_IJNS4_10UnderscoreESW_SW_EEEEENS4_13SM90_TMA_LOADENS4_14ComposedLayoutINS4_7SwizzleILi3ELi4ELi3EEENS4_18smem_ptr_flag_bitsILi16EEENSS_INS5_IJSF_NSA_ILi8EEEEEENS5_IJSB_SF_EEEEEEEvNS4_8identityESZ_NS10_IS12_S14_NSS_INS5_IJS15_SF_EEENS5_IJSF_SB_EEEEEEEvS1A_EENS_8epilogue10collective18CollectiveEpilogueINS1G_23Sm100TmaWarpSpecializedILi4ELi2ELi32ELb1ELb0EEEJSG_NS5_IJNSS_ISE_SB_EENSS_INSA_ILi32EEESB_EEEEESH_SJ_SH_SJ_NS1G_6fusion15FusionCallbacksIS1K_NS1P_17LinearCombinationISH_fSH_fLNS_15FloatRoundStyleE2EEESG_S1O_JEEENS4_5SM1004TMEM4LOAD26SM100_TMEM_LOAD_32dp32b32xESZ_NS10_INS11_ILi2ELi4ELi3EEES14_NSS_INS5_IJS15_S1M_EEENS5_IJS1M_SB_EEEEEEENS4_39AutoVectorizingCopyWithAssumedAlignmentILi128EEENS4_14SM90_TMA_STOREES23_S25_S25_EEEvvEEEEvNT_6ParamsE,"",@"SHT_CUDA_INFO"
	.sectionflags	@""
	.align	4


	//----- nvinfo : EIATTR_CUDA_API_VERSION
	.align		4
        /*0000*/ 	.byte	0x04, 0x37
        /*0002*/ 	.short	(.L_31 - .L_30)
.L_30:
        /*0004*/ 	.word	0x00000082


	//----- nvinfo : EIATTR_KPARAM_INFO
	.align		4
.L_31:
        /*0008*/ 	.byte	0x04, 0x17
        /*000a*/ 	.short	(.L_33 - .L_32)
.L_32:
        /*000c*/ 	.word	0x00000000
        /*0010*/ 	.short	0x0000
        /*0012*/ 	.short	0x0000
        /*0014*/ 	.byte	0x00, 0xf0, 0x01, 0x20


	//----- nvinfo : EIATTR_AT_ENTRY_FRAGMENTS
	.align		4
.L_33:
        /*0018*/ 	.byte	0x04, 0x4f
        /*001a*/ 	.short	(.L_35 - .L_34)


	//   ....[0]....
.L_34:
        /*001c*/ 	.word	0x00000006


	//----- nvinfo : EIATTR_RESERVED_SMEM_USED
	.align		4
.L_35:
        /*0020*/ 	.byte	0x01, 0x41
	.zero		2


	//----- nvinfo : EIATTR_SPARSE_MMA_MASK
	.align		4
        /*0024*/ 	.byte	0x03, 0x50
        /*0026*/ 	.short	0x0000


	//----- nvinfo : EIATTR_TCGEN05_1CTA_USED
	.align		4
        /*0028*/ 	.byte	0x01, 0x51
	.zero		2


	//----- nvinfo : EIATTR_MAXREG_COUNT
	.align		4
        /*002c*/ 	.byte	0x03, 0x1b
        /*002e*/ 	.short	0x00ff


	//----- nvinfo : EIATTR_NUM_BARRIERS
	.align		4
        /*0030*/ 	.byte	0x02, 0x4c
        /*0032*/ 	.byte	0x07
	.zero		1


	//----- nvinfo : EIATTR_EXTERNS
	.align		4
        /*0034*/ 	.byte	0x04, 0x0f
        /*0036*/ 	.short	(.L_37 - .L_36)


	//   ....[0]....
	.align		4
.L_36:
        /*0038*/ 	.word	index@(__assertfail)


	//----- nvinfo : EIATTR_MERCURY_ISA_VERSION
	.align		4
.L_37:
        /*003c*/ 	.byte	0x03, 0x5f
        /*003e*/ 	.short	0x0101


	//----- nvinfo : EIATTR_INT_WARP_WIDE_INSTR_OFFSETS
	.align		4
        /*0040*/ 	.byte	0x04, 0x31
        /*0042*/ 	.short	(.L_39 - .L_38)


	//   ....[0]....
.L_38:
        /*0044*/ 	.word	0x00001ec0


	//   ....[1]....
        /*0048*/ 	.word	0x00003a20


	//   ....[2]....
        /*004c*/ 	.word	0x00003a50


	//   ....[3]....
        /*0050*/ 	.word	0x00003aa0


	//   ....[4]....
        /*0054*/ 	.word	0x000043c0


	//   ....[5]....
        /*0058*/ 	.word	0x00004420


	//   ....[6]....
        /*005c*/ 	.word	0x00004500


	//   ....[7]....
        /*0060*/ 	.word	0x00004570


	//   ....[8]....
        /*0064*/ 	.word	0x00004680


	//   ....[9]....
        /*0068*/ 	.word	0x00004710


	//   ....[10]....
        /*006c*/ 	.word	0x000048e0


	//   ....[11]....
        /*0070*/ 	.word	0x00004a40


	//----- nvinfo : EIATTR_COOP_GROUP_MASK_REGIDS
	.align		4
.L_39:
        /*0074*/ 	.byte	0x04, 0x29
        /*0076*/ 	.short	(.L_41 - .L_40)


	//   ....[0]....
.L_40:
        /*0078*/ 	.word	0xffffffff


	//   ....[1]....
        /*007c*/ 	.word	0xffffffff


	//   ....[2]....
        /*0080*/ 	.word	0xffffffff


	//   ....[3]....
        /*0084*/ 	.word	0xffffffff


	//   ....[4]....
        /*0088*/ 	.word	0xffffffff


	//   ....[5]....
        /*008c*/ 	.word	0xffffffff


	//   ....[6]....
        /*0090*/ 	.word	0xffffffff


	//   ....[7]....
        /*0094*/ 	.word	0xffffffff


	//   ....[8]....
        /*0098*/ 	.word	0xffffffff


	//   ....[9]....
        /*009c*/ 	.word	0xffffffff


	//   ....[10]....
        /*00a0*/ 	.word	0xffffffff


	//   ....[11]....
        /*00a4*/ 	.word	0xffffffff


	//   ....[12]....
        /*00a8*/ 	.word	0xffffffff


	//----- nvinfo : EIATTR_COOP_GROUP_INSTR_OFFSETS
	.align		4
.L_41:
        /*00ac*/ 	.byte	0x04, 0x28
        /*00ae*/ 	.short	(.L_43 - .L_42)


	//   ....[0]....
.L_42:
        /*00b0*/ 	.word	0x00000090


	//   ....[1]....
        /*00b4*/ 	.word	0x000004d0


	//   ....[2]....
        /*00b8*/ 	.word	0x00000680


	//   ....[3]....
        /*00bc*/ 	.word	0x00000820


	//   ....[4]....
        /*00c0*/ 	.word	0x00000920


	//   ....[5]....
        /*00c4*/ 	.word	0x00000a90


	//   ....[6]....
        /*00c8*/ 	.word	0x00000c30


	//   ....[7]....
        /*00cc*/ 	.word	0x00001da0


	//   ....[8]....
        /*00d0*/ 	.word	0x00002ca0


	//   ....[9]....
        /*00d4*/ 	.word	0x00002eb0


	//   ....[10]....
        /*00d8*/ 	.word	0x00002ee0


	//   ....[11]....
        /*00dc*/ 	.word	0x00003910


	//   ....[12]....
        /*00e0*/ 	.word	0x00003b40


	//----- nvinfo : EIATTR_VRC_CTA_INIT_COUNT
	.align		4
.L_43:
        /*00e4*/ 	.byte	0x02, 0x4a
        /*00e6*/ 	.byte	0x80
	.zero		1


	//----- nvinfo : EIATTR_SYSCALL_OFFSETS
	.align		4
        /*00e8*/ 	.byte	0x04, 0x46
        /*00ea*/ 	.short	(.L_45 - .L_44)


	//   ....[0]....
.L_44:
        /*00ec*/ 	.word	0x000054c0


	//   ....[1]....
        /*00f0*/ 	.word	0x000055b0


	//   ....[2]....
        /*00f4*/ 	.word	0x00005d20


	//   ....[3]....
        /*00f8*/ 	.word	0x000069a0


	//   ....[4]....
        /*00fc*/ 	.word	0x000075f0


	//   ....[5]....
        /*0100*/ 	.word	0x00008240


	//----- nvinfo : EIATTR_MBARRIER_INSTR_OFFSETS
	.align		4
.L_45:
        /*0104*/ 	.byte	0x04, 0x39
        /*0106*/ 	.short	(.L_47 - .L_46)


	//   ....[0]....
.L_46:
        /*0108*/ 	.word	0x000005b0
        /*010c*/ 	.word	0x000000ff
        /*0110*/ 	.word	0x00000000
        /*0114*/ 	.short	0x0100
        /*0116*/ 	.byte	0x05
	.zero		1


	//   ....[1]....
        /*0118*/ 	.word	0x000005c0
        /*011c*/ 	.word	0x000000ff
        /*0120*/ 	.word	0x00000030
        /*0124*/ 	.short	0x0100
        /*0126*/ 	.byte	0x05
	.zero		1


	//   ....[2]....
        /*0128*/ 	.word	0x000005d0
        /*012c*/ 	.word	0x000000ff
        /*0130*/ 	.word	0x00000008
        /*0134*/ 	.short	0x0100
        /*0136*/ 	.byte	0x05
	.zero		1


	//   ....[3]....
        /*0138*/ 	.word	0x000005e0
        /*013c*/ 	.word	0x000000ff
        /*0140*/ 	.word	0x00000038
        /*0144*/ 	.short	0x0100
        /*0146*/ 	.byte	0x05
	.zero		1


	//   ....[4]....
        /*0148*/ 	.word	0x000005f0
        /*014c*/ 	.word	0x000000ff
        /*0150*/ 	.word	0x00000010
        /*0154*/ 	.short	0x0100
        /*0156*/ 	.byte	0x05
	.zero		1


	//   ....[5]....
        /*0158*/ 	.word	0x00000600
        /*015c*/ 	.word	0x000000ff
        /*0160*/ 	.word	0x00000040
        /*0164*/ 	.short	0x0100
        /*0166*/ 	.byte	0x05
	.zero		1


	//   ....[6]....
        /*0168*/ 	.word	0x00000610
        /*016c*/ 	.word	0x000000ff
        /*0170*/ 	.word	0x00000018
        /*0174*/ 	.short	0x0100
        /*0176*/ 	.byte	0x05
	.zero		1


	//   ....[7]....
        /*0178*/ 	.word	0x00000620
        /*017c*/ 	.word	0x000000ff
        /*0180*/ 	.word	0x00000048
        /*0184*/ 	.short	0x0100
        /*0186*/ 	.byte	0x05
	.zero		1


	//   ....[8]....
        /*0188*/ 	.word	0x00000630
        /*018c*/ 	.word	0x000000ff
        /*0190*/ 	.word	0x00000020
        /*0194*/ 	.short	0x0100
        /*0196*/ 	.byte	0x05
	.zero		1


	//   ....[9]....
        /*0198*/ 	.word	0x00000640
        /*019c*/ 	.word	0x000000ff
        /*01a0*/ 	.word	0x00000050
        /*01a4*/ 	.short	0x0100
        /*01a6*/ 	.byte	0x05
	.zero		1


	//   ....[10]....
        /*01a8*/ 	.word	0x00000650
        /*01ac*/ 	.word	0x000000ff
        /*01b0*/ 	.word	0x00000028
        /*01b4*/ 	.short	0x0100
        /*01b6*/ 	.byte	0x05
	.zero		1


	//   ....[11]....
        /*01b8*/ 	.word	0x00000660
        /*01bc*/ 	.word	0x000000ff
        /*01c0*/ 	.word	0x00000058
        /*01c4*/ 	.short	0x0100
        /*01c6*/ 	.byte	0x05
	.zero		1


	//   ....[12]....
        /*01c8*/ 	.word	0x00000790
        /*01cc*/ 	.word	0x000000ff
        /*01d0*/ 	.word	0x00000060
        /*01d4*/ 	.short	0x0100
        /*01d6*/ 	.byte	0x07
	.zero		1


	//   ....[13]....
        /*01d8*/ 	.word	0x000007a0
        /*01dc*/ 	.word	0x000000ff
        /*01e0*/ 	.word	0x00000080
        /*01e4*/ 	.short	0x0100
        /*01e6*/ 	.byte	0x07
	.zero		1


	//   ....[14]....
        /*01e8*/ 	.word	0x000007b0
        /*01ec*/ 	.word	0x000000ff
        /*01f0*/ 	.word	0x00000068
        /*01f4*/ 	.short	0x0100
        /*01f6*/ 	.byte	0x07
	.zero		1


	//   ....[15]....
        /*01f8*/ 	.word	0x000007c0
        /*01fc*/ 	.word	0x000000ff
        /*0200*/ 	.word	0x00000088
        /*0204*/ 	.short	0x0100
        /*0206*/ 	.byte	0x07
	.zero		1


	//   ....[16]....
        /*0208*/ 	.word	0x000007d0
        /*020c*/ 	.word	0x000000ff
        /*0210*/ 	.word	0x00000070
        /*0214*/ 	.short	0x0100
        /*0216*/ 	.byte	0x07
	.zero		1


	//   ....[17]....
        /*0218*/ 	.word	0x000007e0
        /*021c*/ 	.word	0x000000ff
        /*0220*/ 	.word	0x00000090
        /*0224*/ 	.short	0x0100
        /*0226*/ 	.byte	0x07
	.zero		1


	//   ....[18]....
        /*0228*/ 	.word	0x000007f0
        /*022c*/ 	.word	0x000000ff
        /*0230*/ 	.word	0x00000078
        /*0234*/ 	.short	0x0100
        /*0236*/ 	.byte	0x07
	.zero		1


	//   ....[19]....
        /*0238*/ 	.word	0x00000800
        /*023c*/ 	.word	0x000000ff
        /*0240*/ 	.word	0x00000098
        /*0244*/ 	.short	0x0100
        /*0246*/ 	.byte	0x07
	.zero		1


	//   ....[20]....
        /*0248*/ 	.word	0x000008f0
        /*024c*/ 	.word	0x000000ff
        /*0250*/ 	.word	0x000000a0
        /*0254*/ 	.short	0x0100
        /*0256*/ 	.byte	0x05
	.zero		1


	//   ....[21]....
        /*0258*/ 	.word	0x00000900
        /*025c*/ 	.word	0x000000ff
        /*0260*/ 	.word	0x000000a8
        /*0264*/ 	.short	0x0100
        /*0266*/ 	.byte	0x05
	.zero		1


	//   ....[22]....
        /*0268*/ 	.word	0x00000a40
        /*026c*/ 	.word	0x000000ff
        /*0270*/ 	.word	0x000000b0
        /*0274*/ 	.short	0x0100
        /*0276*/ 	.byte	0x05
	.zero		1


	//   ....[23]....
        /*0278*/ 	.word	0x00000a50
        /*027c*/ 	.word	0x000000ff
        /*0280*/ 	.word	0x000000c0
        /*0284*/ 	.short	0x0100
        /*0286*/ 	.byte	0x05
	.zero		1


	//   ....[24]....
        /*0288*/ 	.word	0x00000a60
        /*028c*/ 	.word	0x000000ff
        /*0290*/ 	.word	0x000000b8
        /*0294*/ 	.short	0x0100
        /*0296*/ 	.byte	0x05
	.zero		1


	//   ....[25]....
        /*0298*/ 	.word	0x00000a70
        /*029c*/ 	.word	0x000000ff
        /*02a0*/ 	.word	0x000000c8
        /*02a4*/ 	.short	0x0100
        /*02a6*/ 	.byte	0x05
	.zero		1


	//   ....[26]....
        /*02a8*/ 	.word	0x00000ba0
        /*02ac*/ 	.word	0x000000ff
        /*02b0*/ 	.word	0x000000d0
        /*02b4*/ 	.short	0x0100
        /*02b6*/ 	.byte	0x07
	.zero		1


	//   ....[27]....
        /*02b8*/ 	.word	0x00000bb0
        /*02bc*/ 	.word	0x000000ff
        /*02c0*/ 	.word	0x000000f0
        /*02c4*/ 	.short	0x0100
        /*02c6*/ 	.byte	0x07
	.zero		1


	//   ....[28]....
        /*02c8*/ 	.word	0x00000bc0
        /*02cc*/ 	.word	0x000000ff
        /*02d0*/ 	.word	0x000000d8
        /*02d4*/ 	.short	0x0100
        /*02d6*/ 	.byte	0x07
	.zero		1


	//   ....[29]....
        /*02d8*/ 	.word	0x00000bd0
        /*02dc*/ 	.word	0x000000ff
        /*02e0*/ 	.word	0x000000f8
        /*02e4*/ 	.short	0x0100
        /*02e6*/ 	.byte	0x07
	.zero		1


	//   ....[30]....
        /*02e8*/ 	.word	0x00000be0
        /*02ec*/ 	.word	0x000000ff
        /*02f0*/ 	.word	0x000000e0
        /*02f4*/ 	.short	0x0100
        /*02f6*/ 	.byte	0x07
	.zero		1


	//   ....[31]....
        /*02f8*/ 	.word	0x00000bf0
        /*02fc*/ 	.word	0x000000ff
        /*0300*/ 	.word	0x00000100
        /*0304*/ 	.short	0x0100
        /*0306*/ 	.byte	0x07
	.zero		1


	//   ....[32]....
        /*0308*/ 	.word	0x00000c00
        /*030c*/ 	.word	0x000000ff
        /*0310*/ 	.word	0x000000e8
        /*0314*/ 	.short	0x0100
        /*0316*/ 	.byte	0x07
	.zero		1


	//   ....[33]....
        /*0318*/ 	.word	0x00000c10
        /*031c*/ 	.word	0x000000ff
        /*0320*/ 	.word	0x00000108
        /*0324*/ 	.short	0x0100
        /*0326*/ 	.byte	0x07
	.zero		1


	//   ....[34]....
        /*0328*/ 	.word	0x00000d00
        /*032c*/ 	.word	0x000000ff
        /*0330*/ 	.word	0x00000110
        /*0334*/ 	.short	0x0100
        /*0336*/ 	.byte	0x05
	.zero		1


	//   ....[35]....
        /*0338*/ 	.word	0x00000d10
        /*033c*/ 	.word	0x000000ff
        /*0340*/ 	.word	0x00000120
        /*0344*/ 	.short	0x0100
        /*0346*/ 	.byte	0x05
	.zero		1


	//   ....[36]....
        /*0348*/ 	.word	0x00000d20
        /*034c*/ 	.word	0x000000ff
        /*0350*/ 	.word	0x00000118
        /*0354*/ 	.short	0x0100
        /*0356*/ 	.byte	0x05
	.zero		1


	//   ....[37]....
        /*0358*/ 	.word	0x00000d30
        /*035c*/ 	.word	0x000000ff
        /*0360*/ 	.word	0x00000128
        /*0364*/ 	.short	0x0100
        /*0366*/ 	.byte	0x05
	.zero		1


	//   ....[38]....
        /*0368*/ 	.word	0x00001600
        /*036c*/ 	.word	0x00000002
        /*0370*/ 	.word	0x00000120
        /*0374*/ 	.short	0x010a
        /*0376*/ 	.byte	0xff
	.zero		1


	//   ....[39]....
        /*0378*/ 	.word	0x00001630
        /*037c*/ 	.word	0x00000002
        /*0380*/ 	.word	0x00000110
        /*0384*/ 	.short	0x0101
        /*0386*/ 	.byte	0xff
	.zero		1


	//   ....[40]....
        /*0388*/ 	.word	0x00001700
        /*038c*/ 	.word	0x000000ff
        /*0390*/ 	.word	0x00000030
        /*0394*/ 	.short	0x010a
        /*0396*/ 	.byte	0x08
	.zero		1


	//   ....[41]....
        /*0398*/ 	.word	0x000017b0
        /*039c*/ 	.word	0x000000ff
        /*03a0*/ 	.word	0x00000030
        /*03a4*/ 	.short	0x010a
        /*03a6*/ 	.byte	0x21
	.zero		1


	//   ....[42]....
        /*03a8*/ 	.word	0x00001910
        /*03ac*/ 	.word	0x000000ff
        /*03b0*/ 	.word	0x00000030
        /*03b4*/ 	.short	0x010a
        /*03b6*/ 	.byte	0x08
	.zero		1


	//   ....[43]....
        /*03b8*/ 	.word	0x00001a50
        /*03bc*/ 	.word	0x000000ff
        /*03c0*/ 	.word	0x000000a8
        /*03c4*/ 	.short	0x0101
        /*03c6*/ 	.byte	0x04
	.zero		1


	//   ....[44]....
        /*03c8*/ 	.word	0x00001a70
        /*03cc*/ 	.word	0x000000ff
        /*03d0*/ 	.word	0x00000030
        /*03d4*/ 	.short	0x010a
        /*03d6*/ 	.byte	0x08
	.zero		1


	//   ....[45]....
        /*03d8*/ 	.word	0x00001b00
        /*03dc*/ 	.word	0x000000ff
        /*03e0*/ 	.word	0x00000030
        /*03e4*/ 	.short	0x010a
        /*03e6*/ 	.byte	0x19
	.zero		1


	//   ....[46]....
        /*03e8*/ 	.word	0x00001c60
        /*03ec*/ 	.word	0x000000ff
        /*03f0*/ 	.word	0x00000030
        /*03f4*/ 	.short	0x010a
        /*03f6*/ 	.byte	0x08
	.zero		1


	//   ....[47]....
        /*03f8*/ 	.word	0x00001dd0
        /*03fc*/ 	.word	0x00000002
        /*0400*/ 	.word	0x000000b0
        /*0404*/ 	.short	0x010a
        /*0406*/ 	.byte	0xff
	.zero		1


	//   ....[48]....
        /*0408*/ 	.word	0x00001e90
        /*040c*/ 	.word	0x00000002
        /*0410*/ 	.word	0x00000000
        /*0414*/ 	.short	0x0101
        /*0416*/ 	.byte	0xff
	.zero		1


	//   ....[49]....
        /*0418*/ 	.word	0x000023f0
        /*041c*/ 	.word	0x000000ff
        /*0420*/ 	.word	0x00000000
        /*0424*/ 	.short	0x010a
        /*0426*/ 	.byte	0x05
	.zero		1


	//   ....[50]....
        /*0428*/ 	.word	0x00002480
        /*042c*/ 	.word	0x000000ff
        /*0430*/ 	.word	0x00000000
        /*0434*/ 	.short	0x010a
        /*0436*/ 	.byte	0x05
	.zero		1


	//   ....[51]....
        /*0438*/ 	.word	0x00002510
        /*043c*/ 	.word	0x000000ff
        /*0440*/ 	.word	0x00000000
        /*0444*/ 	.short	0x010a
        /*0446*/ 	.byte	0x05
	.zero		1


	//   ....[52]....
        /*0448*/ 	.word	0x000025a0
        /*044c*/ 	.word	0x000000ff
        /*0450*/ 	.word	0x00000000
        /*0454*/ 	.short	0x010a
        /*0456*/ 	.byte	0x05
	.zero		1


	//   ....[53]....
        /*0458*/ 	.word	0x00002630
        /*045c*/ 	.word	0x000000ff
        /*0460*/ 	.word	0x00000000
        /*0464*/ 	.short	0x010a
        /*0466*/ 	.byte	0x05
	.zero		1


	//   ....[54]....
        /*0468*/ 	.word	0x000026d0
        /*046c*/ 	.word	0x00000000
        /*0470*/ 	.word	0x00000000
        /*0474*/ 	.short	0x010a
        /*0476*/ 	.byte	0xff
	.zero		1


	//   ....[55]....
        /*0478*/ 	.word	0x000027f0
        /*047c*/ 	.word	0x00000000
        /*0480*/ 	.word	0x00000110
        /*0484*/ 	.short	0x010a
        /*0486*/ 	.byte	0xff
	.zero		1


	//   ....[56]....
        /*0488*/ 	.word	0x00002860
        /*048c*/ 	.word	0x00000000
        /*0490*/ 	.word	0x00000000
        /*0494*/ 	.short	0x0101
        /*0496*/ 	.byte	0xff
	.zero		1


	//   ....[57]....
        /*0498*/ 	.word	0x00002880
        /*049c*/ 	.word	0x000000ff
        /*04a0*/ 	.word	0x000000c0
        /*04a4*/ 	.short	0x010a
        /*04a6*/ 	.byte	0x05
	.zero		1


	//   ....[58]....
        /*04a8*/ 	.word	0x000029a0
        /*04ac*/ 	.word	0x00000000
        /*04b0*/ 	.word	0x000000b0
        /*04b4*/ 	.short	0x010a
        /*04b6*/ 	.byte	0xff
	.zero		1


	//   ....[59]....
        /*04b8*/ 	.word	0x00002aa0
        /*04bc*/ 	.word	0x00000000
        /*04c0*/ 	.word	0x00000000
        /*04c4*/ 	.short	0x0101
        /*04c6*/ 	.byte	0xff
	.zero		1


	//   ....[60]....
        /*04c8*/ 	.word	0x00002b30
        /*04cc*/ 	.word	0x000000ff
        /*04d0*/ 	.word	0x000000c0
        /*04d4*/ 	.short	0x0106
        /*04d6*/ 	.byte	0x05
	.zero		1


	//   ....[61]....
        /*04d8*/ 	.word	0x00002b50
        /*04dc*/ 	.word	0x000000ff
        /*04e0*/ 	.word	0x000000c0
        /*04e4*/ 	.short	0x010a
        /*04e6*/ 	.byte	0x05
	.zero		1


	//   ....[62]....
        /*04e8*/ 	.word	0x00002be0
        /*04ec*/ 	.word	0x000000ff
        /*04f0*/ 	.word	0x000000c0
        /*04f4*/ 	.short	0x0106
        /*04f6*/ 	.byte	0x04
	.zero		1


	//   ....[63]....
        /*04f8*/ 	.word	0x00002c20
        /*04fc*/ 	.word	0x00000000
        /*0500*/ 	.word	0x000000c0
        /*0504*/ 	.short	0x010a
        /*0506*/ 	.byte	0xff
	.zero		1


	//   ....[64]....
        /*0508*/ 	.word	0x00003160
        /*050c*/ 	.word	0x00000000
        /*0510*/ 	.word	0x000000b0
        /*0514*/ 	.short	0x010a
        /*0516*/ 	.byte	0xff
	.zero		1


	//   ....[65]....
        /*0518*/ 	.word	0x00003270
        /*051c*/ 	.word	0x00000003
        /*0520*/ 	.word	0x00000000
        /*0524*/ 	.short	0x0101
        /*0526*/ 	.byte	0xff
	.zero		1


	//   ....[66]....
        /*0528*/ 	.word	0x00003280
        /*052c*/ 	.word	0x000000ff
        /*0530*/ 	.word	0x00000000
        /*0534*/ 	.short	0x010a
        /*0536*/ 	.byte	0x06
	.zero		1


	//   ....[67]....
        /*0538*/ 	.word	0x000032a0
        /*053c*/ 	.word	0x000000ff
        /*0540*/ 	.word	0x000000f0
        /*0544*/ 	.short	0x010a
        /*0546*/ 	.byte	0x07
	.zero		1


	//   ....[68]....
        /*0548*/ 	.word	0x00003370
        /*054c*/ 	.word	0x000000ff
        /*0550*/ 	.word	0x00000000
        /*0554*/ 	.short	0x010a
        /*0556*/ 	.byte	0x06
	.zero		1


	//   ....[69]....
        /*0558*/ 	.word	0x000034a0
        /*055c*/ 	.word	0x000000ff
        /*0560*/ 	.word	0x00000000
        /*0564*/ 	.short	0x010a
        /*0566*/ 	.byte	0x1a
	.zero		1


	//   ....[70]....
        /*0568*/ 	.word	0x00003740
        /*056c*/ 	.word	0x000000ff
        /*0570*/ 	.word	0x00000000
        /*0574*/ 	.short	0x010a
        /*0576*/ 	.byte	0x06
	.zero		1


	//   ....[71]....
        /*0578*/ 	.word	0x000037d0
        /*057c*/ 	.word	0x000000ff
        /*0580*/ 	.word	0x00000000
        /*0584*/ 	.short	0x010a
        /*0586*/ 	.byte	0x06
	.zero		1


	//   ....[72]....
        /*0588*/ 	.word	0x00003860
        /*058c*/ 	.word	0x000000ff
        /*0590*/ 	.word	0x00000000
        /*0594*/ 	.short	0x010a
        /*0596*/ 	.byte	0x06
	.zero		1


	//   ....[73]....
        /*0598*/ 	.word	0x000038f0
        /*059c*/ 	.word	0x000000ff
        /*05a0*/ 	.word	0x00000000
        /*05a4*/ 	.short	0x010a
        /*05a6*/ 	.byte	0x07
	.zero		1


	//   ....[74]....
        /*05a8*/ 	.word	0x00003d70
        /*05ac*/ 	.word	0x00000000
        /*05b0*/ 	.word	0x000000b0
        /*05b4*/ 	.short	0x010a
        /*05b6*/ 	.byte	0xff
	.zero		1


	//   ....[75]....
        /*05b8*/ 	.word	0x00003e30
        /*05bc*/ 	.word	0x00000000
        /*05c0*/ 	.word	0x00000000
        /*05c4*/ 	.short	0x0101
        /*05c6*/ 	.byte	0xff
	.zero		1


	//   ....[76]....
        /*05c8*/ 	.word	0x00004150
        /*05cc*/ 	.word	0x000000ff
        /*05d0*/ 	.word	0x000000a8
        /*05d4*/ 	.short	0x010a
        /*05d6*/ 	.byte	0x07
	.zero		1


	//   ....[77]....
        /*05d8*/ 	.word	0x00004340
        /*05dc*/ 	.word	0x000000ff
        /*05e0*/ 	.word	0x00000080
        /*05e4*/ 	.short	0x010a
        /*05e6*/ 	.byte	0x07
	.zero		1


	//   ....[78]....
        /*05e8*/ 	.word	0x000044b0
        /*05ec*/ 	.word	0x000000ff
        /*05f0*/ 	.word	0x00000060
        /*05f4*/ 	.short	0x010b
        /*05f6*/ 	.byte	0x07
	.zero		1


	//   ....[79]....
        /*05f8*/ 	.word	0x000044c0
        /*05fc*/ 	.word	0x000000ff
        /*0600*/ 	.word	0x00000000
        /*0604*/ 	.short	0x0101
        /*0606*/ 	.byte	0x08
	.zero		1


	//   ....[80]....
        /*0608*/ 	.word	0x000044d0
        /*060c*/ 	.word	0x000000ff
        /*0610*/ 	.word	0x00000088
        /*0614*/ 	.short	0x010a
        /*0616*/ 	.byte	0x07
	.zero		1


	//   ....[81]....
        /*0618*/ 	.word	0x00004620
        /*061c*/ 	.word	0x000000ff
        /*0620*/ 	.word	0x00000068
        /*0624*/ 	.short	0x010b
        /*0626*/ 	.byte	0x07
	.zero		1


	//   ....[82]....
        /*0628*/ 	.word	0x00004630
        /*062c*/ 	.word	0x000000ff
        /*0630*/ 	.word	0x00000000
        /*0634*/ 	.short	0x0101
        /*0636*/ 	.byte	0x08
	.zero		1


	//   ....[83]....
        /*0638*/ 	.word	0x00004640
        /*063c*/ 	.word	0x000000ff
        /*0640*/ 	.word	0x00000090
        /*0644*/ 	.short	0x010a
        /*0646*/ 	.byte	0x07
	.zero		1


	//   ....[84]....
        /*0648*/ 	.word	0x000047c0
        /*064c*/ 	.word	0x000000ff
        /*0650*/ 	.word	0x00000070
        /*0654*/ 	.short	0x010b
        /*0656*/ 	.byte	0x07
	.zero		1


	//   ....[85]....
        /*0658*/ 	.word	0x00004800
        /*065c*/ 	.word	0x000000ff
        /*0660*/ 	.word	0x00000000
        /*0664*/ 	.short	0x0101
        /*0666*/ 	.byte	0x08
	.zero		1


	//   ....[86]....
        /*0668*/ 	.word	0x00004840
        /*066c*/ 	.word	0x000000ff
        /*0670*/ 	.word	0x00000098
        /*0674*/ 	.short	0x010a
        /*0676*/ 	.byte	0x07
	.zero		1


	//   ....[87]....
        /*0678*/ 	.word	0x00004a80
        /*067c*/ 	.word	0x000000ff
        /*0680*/ 	.word	0x00000078
        /*0684*/ 	.short	0x010b
        /*0686*/ 	.byte	0x07
	.zero		1


	//   ....[88]....
        /*0688*/ 	.word	0x00004aa0
        /*068c*/ 	.word	0x000000ff
        /*0690*/ 	.word	0x00000000
        /*0694*/ 	.short	0x0101
        /*0696*/ 	.byte	0x0d
	.zero		1


	//   ....[89]....
        /*0698*/ 	.word	0x00004ad0
        /*069c*/ 	.word	0x000000ff
        /*06a0*/ 	.word	0x00000080
        /*06a4*/ 	.short	0x010a
        /*06a6*/ 	.byte	0x07
	.zero		1


	//   ....[90]....
        /*06a8*/ 	.word	0x00004af0
        /*06ac*/ 	.word	0x000000ff
        /*06b0*/ 	.word	0x00000088
        /*06b4*/ 	.short	0x010a
        /*06b6*/ 	.byte	0x07
	.zero		1


	//   ....[91]....
        /*06b8*/ 	.word	0x00004b10
        /*06bc*/ 	.word	0x000000ff
        /*06c0*/ 	.word	0x00000090
        /*06c4*/ 	.short	0x010a
        /*06c6*/ 	.byte	0x07
	.zero		1


	//   ....[92]....
        /*06c8*/ 	.word	0x00004b50
        /*06cc*/ 	.word	0x00000000
        /*06d0*/ 	.word	0x00000098
        /*06d4*/ 	.short	0x010a
        /*06d6*/ 	.byte	0xff
	.zero		1


	//   ....[93]....
        /*06d8*/ 	.word	0x00004e80
        /*06dc*/ 	.word	0x00000000
        /*06e0*/ 	.word	0x000000b0
        /*06e4*/ 	.short	0x010a
        /*06e6*/ 	.byte	0xff
	.zero		1


	//   ....[94]....
        /*06e8*/ 	.word	0x00004f90
        /*06ec*/ 	.word	0x00000000
        /*06f0*/ 	.word	0x00000000
        /*06f4*/ 	.short	0x0101
        /*06f6*/ 	.byte	0xff
	.zero		1


	//   ....[95]....
        /*06f8*/ 	.word	0x000059e0
        /*06fc*/ 	.word	0x000000ff
        /*0700*/ 	.word	0x00000060
        /*0704*/ 	.short	0x010a
        /*0706*/ 	.byte	0x30
	.zero		1


	//   ....[96]....
        /*0708*/ 	.word	0x00005a20
        /*070c*/ 	.word	0x00000040
        /*0710*/ 	.word	0x000000d0
        /*0714*/ 	.short	0x010a
        /*0716*/ 	.byte	0xff
	.zero		1


	//   ....[97]....
        /*0718*/ 	.word	0x00005b10
        /*071c*/ 	.word	0x000000ff
        /*0720*/ 	.word	0x00000060
        /*0724*/ 	.short	0x010a
        /*0726*/ 	.byte	0x30
	.zero		1


	//   ....[98]....
        /*0728*/ 	.word	0x00005c00
        /*072c*/ 	.word	0x00000040
        /*0730*/ 	.word	0x000000d0
        /*0734*/ 	.short	0x010a
        /*0736*/ 	.byte	0xff
	.zero		1


	//   ....[99]....
        /*0738*/ 	.word	0x000066d0
        /*073c*/ 	.word	0x00000000
        /*0740*/ 	.word	0x00000000
        /*0744*/ 	.short	0x0101
        /*0746*/ 	.byte	0xff
	.zero		1


	//   ....[100]....
        /*0748*/ 	.word	0x000066e0
        /*074c*/ 	.word	0x00000002
        /*0750*/ 	.word	0x00000060
        /*0754*/ 	.short	0x010a
        /*0756*/ 	.byte	0xff
	.zero		1


	//   ....[101]....
        /*0758*/ 	.word	0x000067c0
        /*075c*/ 	.word	0x00000002
        /*0760*/ 	.word	0x00000060
        /*0764*/ 	.short	0x010a
        /*0766*/ 	.byte	0xff
	.zero		1


	//   ....[102]....
        /*0768*/ 	.word	0x00007320
        /*076c*/ 	.word	0x00000048
        /*0770*/ 	.word	0x00000000
        /*0774*/ 	.short	0x0101
        /*0776*/ 	.byte	0xff
	.zero		1


	//   ....[103]....
        /*0778*/ 	.word	0x00007340
        /*077c*/ 	.word	0x00000000
        /*0780*/ 	.word	0x00000060
        /*0784*/ 	.short	0x010a
        /*0786*/ 	.byte	0xff
	.zero		1


	//   ....[104]....
        /*0788*/ 	.word	0x00007410
        /*078c*/ 	.word	0x00000000
        /*0790*/ 	.word	0x00000060
        /*0794*/ 	.short	0x010a
        /*0796*/ 	.byte	0xff
	.zero		1


	//   ....[105]....
        /*0798*/ 	.word	0x00007f70
        /*079c*/ 	.word	0x00000048
        /*07a0*/ 	.word	0x00000000
        /*07a4*/ 	.short	0x0101
        /*07a6*/ 	.byte	0xff
	.zero		1


	//   ....[106]....
        /*07a8*/ 	.word	0x00007f90
        /*07ac*/ 	.word	0x00000000
        /*07b0*/ 	.word	0x00000060
        /*07b4*/ 	.short	0x010a
        /*07b6*/ 	.byte	0xff
	.zero		1


	//   ....[107]....
        /*07b8*/ 	.word	0x00008060
        /*07bc*/ 	.word	0x00000000
        /*07c0*/ 	.word	0x00000060
        /*07c4*/ 	.short	0x010a
        /*07c6*/ 	.byte	0xff
	.zero		1


	//   ....[108]....
        /*07c8*/ 	.word	0x000083a0
        /*07cc*/ 	.word	0x000000ff
        /*07d0*/ 	.word	0x00000000
        /*07d4*/ 	.short	0x0101
        /*07d6*/ 	.byte	0x05
	.zero		1


	//   ....[109]....
        /*07d8*/ 	.word	0x00008c20
        /*07dc*/ 	.word	0x00000000
        /*07e0*/ 	.word	0x00000000
        /*07e4*/ 	.short	0x0101
        /*07e6*/ 	.byte	0xff
	.zero		1


	//   ....[110]....
        /*07e8*/ 	.word	0x00008e90
        /*07ec*/ 	.word	0x000000ff
        /*07f0*/ 	.word	0x00000000
        /*07f4*/ 	.short	0x0101
        /*07f6*/ 	.byte	0x04
	.zero		1


	//   ....[111]....
        /*07f8*/ 	.word	0x00008eb0
        /*07fc*/ 	.word	0x00000002
        /*0800*/ 	.word	0x00000120
        /*0804*/ 	.short	0x010a
        /*0806*/ 	.byte	0xff
	.zero		1


	//   ....[112]....
        /*0808*/ 	.word	0x00008f10
        /*080c*/ 	.word	0x00000002
        /*0810*/ 	.word	0x00000030
        /*0814*/ 	.short	0x010a
        /*0816*/ 	.byte	0xff
	.zero		1


	//   ....[113]....
        /*0818*/ 	.word	0x00008f70
        /*081c*/ 	.word	0x00000002
        /*0820*/ 	.word	0x00000030
        /*0824*/ 	.short	0x010a
        /*0826*/ 	.byte	0xff
	.zero		1


	//   ....[114]....
        /*0828*/ 	.word	0x00008fc0
        /*082c*/ 	.word	0x00000002
        /*0830*/ 	.word	0x000000b0
        /*0834*/ 	.short	0x010a
        /*0836*/ 	.byte	0xff
	.zero		1


	//   ....[115]....
        /*0838*/ 	.word	0x00009020
        /*083c*/ 	.word	0x00000000
        /*0840*/ 	.word	0x00000000
        /*0844*/ 	.short	0x010a
        /*0846*/ 	.byte	0xff
	.zero		1


	//   ....[116]....
        /*0848*/ 	.word	0x00009080
        /*084c*/ 	.word	0x00000000
        /*0850*/ 	.word	0x00000000
        /*0854*/ 	.short	0x010a
        /*0856*/ 	.byte	0xff
	.zero		1


	//   ....[117]....
        /*0858*/ 	.word	0x000090e0
        /*085c*/ 	.word	0x00000000
        /*0860*/ 	.word	0x00000000
        /*0864*/ 	.short	0x010a
        /*0866*/ 	.byte	0xff
	.zero		1


	//   ....[118]....
        /*0868*/ 	.word	0x00009140
        /*086c*/ 	.word	0x00000000
        /*0870*/ 	.word	0x00000000
        /*0874*/ 	.short	0x010a
        /*0876*/ 	.byte	0xff
	.zero		1


	//   ....[119]....
        /*0878*/ 	.word	0x000091a0
        /*087c*/ 	.word	0x00000000
        /*0880*/ 	.word	0x00000000
        /*0884*/ 	.short	0x010a
        /*0886*/ 	.byte	0xff
	.zero		1


	//   ....[120]....
        /*0888*/ 	.word	0x000091f0
        /*088c*/ 	.word	0x00000000
        /*0890*/ 	.word	0x00000110
        /*0894*/ 	.short	0x010a
        /*0896*/ 	.byte	0xff
	.zero		1


	//   ....[121]....
        /*0898*/ 	.word	0x00009250
        /*089c*/ 	.word	0x00000000
        /*08a0*/ 	.word	0x000000c0
        /*08a4*/ 	.short	0x010a
        /*08a6*/ 	.byte	0xff
	.zero		1


	//   ....[122]....
        /*08a8*/ 	.word	0x000092a0
        /*08ac*/ 	.word	0x00000000
        /*08b0*/ 	.word	0x000000b0
        /*08b4*/ 	.short	0x010a
        /*08b6*/ 	.byte	0xff
	.zero		1


	//   ....[123]....
        /*08b8*/ 	.word	0x00009300
        /*08bc*/ 	.word	0x00000000
        /*08c0*/ 	.word	0x000000c0
        /*08c4*/ 	.short	0x010a
        /*08c6*/ 	.byte	0xff
	.zero		1


	//   ....[124]....
        /*08c8*/ 	.word	0x00009350
        /*08cc*/ 	.word	0x00000000
        /*08d0*/ 	.word	0x000000b0
        /*08d4*/ 	.short	0x010a
        /*08d6*/ 	.byte	0xff
	.zero		1


	//   ....[125]....
        /*08d8*/ 	.word	0x000093b0
        /*08dc*/ 	.word	0x00000002
        /*08e0*/ 	.word	0x000000f0
        /*08e4*/ 	.short	0x010a
        /*08e6*/ 	.byte	0xff
	.zero		1


	//   ....[126]....
        /*08e8*/ 	.word	0x00009410
        /*08ec*/ 	.word	0x00000000
        /*08f0*/ 	.word	0x00000000
        /*08f4*/ 	.short	0x010a
        /*08f6*/ 	.byte	0xff
	.zero		1


	//   ....[127]....
        /*08f8*/ 	.word	0x00009470
        /*08fc*/ 	.word	0x00000000
        /*0900*/ 	.word	0x00000000
        /*0904*/ 	.short	0x010a
        /*0906*/ 	.byte	0xff
	.zero		1


	//   ....[128]....
        /*0908*/ 	.word	0x000094d0
        /*090c*/ 	.word	0x00000000
        /*0910*/ 	.word	0x00000000
        /*0914*/ 	.short	0x010a
        /*0916*/ 	.byte	0xff
	.zero		1


	//   ....[129]....
        /*0918*/ 	.word	0x00009530
        /*091c*/ 	.word	0x00000000
        /*0920*/ 	.word	0x00000000
        /*0924*/ 	.short	0x010a
        /*0926*/ 	.byte	0xff
	.zero		1


	//   ....[130]....
        /*0928*/ 	.word	0x00009590
        /*092c*/ 	.word	0x00000000
        /*0930*/ 	.word	0x00000000
        /*0934*/ 	.short	0x010a
        /*0936*/ 	.byte	0xff
	.zero		1


	//   ....[131]....
        /*0938*/ 	.word	0x000095e0
        /*093c*/ 	.word	0x00000000
        /*0940*/ 	.word	0x000000b0
        /*0944*/ 	.short	0x010a
        /*0946*/ 	.byte	0xff
	.zero		1


	//   ....[132]....
        /*0948*/ 	.word	0x00009640
        /*094c*/ 	.word	0x00000000
        /*0950*/ 	.word	0x000000a8
        /*0954*/ 	.short	0x010a
        /*0956*/ 	.byte	0xff
	.zero		1


	//   ....[133]....
        /*0958*/ 	.word	0x000096a0
        /*095c*/ 	.word	0x00000000
        /*0960*/ 	.word	0x00000080
        /*0964*/ 	.short	0x010a
        /*0966*/ 	.byte	0xff
	.zero		1


	//   ....[134]....
        /*0968*/ 	.word	0x00009700
        /*096c*/ 	.word	0x00000000
        /*0970*/ 	.word	0x00000088
        /*0974*/ 	.short	0x010a
        /*0976*/ 	.byte	0xff
	.zero		1


	//   ....[135]....
        /*0978*/ 	.word	0x00009760
        /*097c*/ 	.word	0x00000000
        /*0980*/ 	.word	0x00000090
        /*0984*/ 	.short	0x010a
        /*0986*/ 	.byte	0xff
	.zero		1


	//   ....[136]....
        /*0988*/ 	.word	0x000097c0
        /*098c*/ 	.word	0x00000000
        /*0990*/ 	.word	0x00000098
        /*0994*/ 	.short	0x010a
        /*0996*/ 	.byte	0xff
	.zero		1


	//   ....[137]....
        /*0998*/ 	.word	0x00009820
        /*099c*/ 	.word	0x00000000
        /*09a0*/ 	.word	0x00000080
        /*09a4*/ 	.short	0x010a
        /*09a6*/ 	.byte	0xff
	.zero		1


	//   ....[138]....
        /*09a8*/ 	.word	0x00009880
        /*09ac*/ 	.word	0x00000000
        /*09b0*/ 	.word	0x00000088
        /*09b4*/ 	.short	0x010a
        /*09b6*/ 	.byte	0xff
	.zero		1


	//   ....[139]....
        /*09b8*/ 	.word	0x000098e0
        /*09bc*/ 	.word	0x00000000
        /*09c0*/ 	.word	0x00000090
        /*09c4*/ 	.short	0x010a
        /*09c6*/ 	.byte	0xff
	.zero		1


	//   ....[140]....
        /*09c8*/ 	.word	0x00009930
        /*09cc*/ 	.word	0x00000000
        /*09d0*/ 	.word	0x000000b0
        /*09d4*/ 	.short	0x010a
        /*09d6*/ 	.byte	0xff
	.zero		1


	//   ....[141]....
        /*09d8*/ 	.word	0x00009990
        /*09dc*/ 	.word	0x00000002
        /*09e0*/ 	.word	0x00000060
        /*09e4*/ 	.short	0x010a
        /*09e6*/ 	.byte	0xff
	.zero		1


	//   ....[142]....
        /*09e8*/ 	.word	0x000099e0
        /*09ec*/ 	.word	0x00000040
        /*09f0*/ 	.word	0x000000d0
        /*09f4*/ 	.short	0x010a
        /*09f6*/ 	.byte	0xff
	.zero		1


	//   ....[143]....
        /*09f8*/ 	.word	0x00009a30
        /*09fc*/ 	.word	0x00000002
        /*0a00*/ 	.word	0x00000060
        /*0a04*/ 	.short	0x010a
        /*0a06*/ 	.byte	0xff
	.zero		1


	//   ....[144]....
        /*0a08*/ 	.word	0x00009a80
        /*0a0c*/ 	.word	0x00000000
        /*0a10*/ 	.word	0x00000060
        /*0a14*/ 	.short	0x010a
        /*0a16*/ 	.byte	0xff
	.zero		1


	//   ....[145]....
        /*0a18*/ 	.word	0x00009ad0
        /*0a1c*/ 	.word	0x00000000
        /*0a20*/ 	.word	0x00000060
        /*0a24*/ 	.short	0x010a
        /*0a26*/ 	.byte	0xff
	.zero		1


	//----- nvinfo : EIATTR_NUM_MBARRIERS
	.align		4
.L_47:
        /*0a28*/ 	.byte	0x03, 0x38
        /*0a2a*/ 	.short	0x0026


	//----- nvinfo : EIATTR_EXIT_INSTR_OFFSETS
	.align		4
        /*0a2c*/ 	.byte	0x04, 0x1c
        /*0a2e*/ 	.short	(.L_49 - .L_48)


	//   ....[0]....
.L_48:
        /*0a30*/ 	.word	0x00002700


	//   ....[1]....
        /*0a34*/ 	.word	0x00002bf0


	//   ....[2]....
        /*0a38*/ 	.word	0x00002c50


	//   ....[3]....
        /*0a3c*/ 	.word	0x00003b50


	//   ....[4]....
        /*0a40*/ 	.word	0x00004b80


	//   ....[5]....
        /*0a44*/ 	.word	0x00004bc0


	//   ....[6]....
        /*0a48*/ 	.word	0x00008d80


	//   ....[7]....
        /*0a4c*/ 	.word	0x00008e00


	//   ....[8]....
        /*0a50*/ 	.word	0x00008e30


	//   ....[9]....
        /*0a54*/ 	.word	0x00008ea0


	//----- nvinfo : EIATTR_MAX_THREADS
	.align		4
.L_49:
        /*0a58*/ 	.byte	0x04, 0x05
        /*0a5a*/ 	.short	(.L_51 - .L_50)
.L_50:
        /*0a5c*/ 	.word	0x00000100
        /*0a60*/ 	.word	0x00000001
        /*0a64*/ 	.word	0x00000001


	//----- nvinfo : EIATTR_CRS_STACK_SIZE
	.align		4
.L_51:
        /*0a68*/ 	.byte	0x04, 0x1e
        /*0a6a*/ 	.short	(.L_53 - .L_52)
.L_52:
        /*0a6c*/ 	.word	0x00000000


	//----- nvinfo : EIATTR_CBANK_PARAM_SIZE
	.align		4
.L_53:
        /*0a70*/ 	.byte	0x03, 0x19
        /*0a72*/ 	.short	0x0800


	//----- nvinfo : EIATTR_PARAM_CBANK
	.align		4
        /*0a74*/ 	.byte	0x04, 0x0a
        /*0a76*/ 	.short	(.L_55 - .L_54)
	.align		4
.L_54:
        /*0a78*/ 	.word	index@(.nv.constant0._ZN7cutlass13device_kernelINS_4gemm6kernel13GemmUniversalIN4cute5tupleIJiiiiEEENS1_10collective13CollectiveMmaINS1_35MainloopSm100TmaUmmaWarpSpecializedILi6ELi2ELi4ENS5_IJNS4_1CILi1EEESB_SB_EEEEENS5_IJNSA_ILi128EEESE_NSA_ILi64EEEEEENS_6half_tENS5_IJSB_llEEESH_NS5_IJlSB_lEEENS4_8TiledMMAINS4_8MMA_AtomIJNS4_20SM100_MMA_F16BF16_SSISH_SH_fLi128ELi128ELNS4_4UMMA5MajorE1ELSO_0ELNSN_7ScaleInE0ELSP_0EEEEEENS4_6LayoutISC_NS5_IJNSA_ILi0EEEST_ST_EEEEENS5_IJNS4_10UnderscoreESW_SW_EEEEENS4_13SM90_TMA_LOADENS4_14ComposedLayoutINS4_7SwizzleILi3ELi4ELi3EEENS4_18smem_ptr_flag_bitsILi16EEENSS_INS5_IJSF_NSA_ILi8EEEEEENS5_IJSB_SF_EEEEEEEvNS4_8identityESZ_NS10_IS12_S14_NSS_INS5_IJS15_SF_EEENS5_IJSF_SB_EEEEEEEvS1A_EENS_8epilogue10collective18CollectiveEpilogueINS1G_23Sm100TmaWarpSpecializedILi4ELi2ELi32ELb1ELb0EEEJSG_NS5_IJNSS_ISE_SB_EENSS_INSA_ILi32EEESB_EEEEESH_SJ_SH_SJ_NS1G_6fusion15FusionCallbacksIS1K_NS1P_17LinearCombinationISH_fSH_fLNS_15FloatRoundStyleE2EEESG_S1O_JEEENS4_5SM1004TMEM4LOAD26SM100_TMEM_LOAD_32dp32b32xESZ_NS10_INS11_ILi2ELi4ELi3EEES14_NSS_INS5_IJS15_S1M_EEENS5_IJS1M_SB_EEEEEEENS4_39AutoVectorizingCopyWithAssumedAlignmentILi128EEENS4_14SM90_TMA_STOREES23_S25_S25_EEEvvEEEEvNT_6ParamsE)
        /*0a7c*/ 	.short	0x0380
        /*0a7e*/ 	.short	0x0800


	//----- nvinfo : EIATTR_SW_WAR
	.align		4
.L_55:
        /*0a80*/ 	.byte	0x04, 0x36
        /*0a82*/ 	.short	(.L_57 - .L_56)
.L_56:
        /*0a84*/ 	.word	0x00000008
.L_57:


//--------------------- .nv.callgraph             --------------------------
	.section	.nv.callgraph,"",@"SHT_CUDA_CALLGRAPH"
	.align	4
	.sectionentsize	8
	.align		4
        /*0000*/ 	.word	0x00000000
	.align		4
        /*0004*/ 	.word	0xffffffff
	.align		4
        /*0008*/ 	.word	index@(_ZN7cutlass13device_kernelINS_4gemm6kernel13GemmUniversalIN4cute5tupleIJiiiiEEENS1_10collective13CollectiveMmaINS1_35MainloopSm100TmaUmmaWarpSpecializedILi6ELi2ELi4ENS5_IJNS4_1CILi1EEESB_SB_EEEEENS5_IJNSA_ILi128EEESE_NSA_ILi64EEEEEENS_6half_tENS5_IJSB_llEEESH_NS5_IJlSB_lEEENS4_8TiledMMAINS4_8MMA_AtomIJNS4_20SM100_MMA_F16BF16_SSISH_SH_fLi128ELi128ELNS4_4UMMA5MajorE1ELSO_0ELNSN_7ScaleInE0ELSP_0EEEEEENS4_6LayoutISC_NS5_IJNSA_ILi0EEEST_ST_EEEEENS5_IJNS4_10UnderscoreESW_SW_EEEEENS4_13SM90_TMA_LOADENS4_14ComposedLayoutINS4_7SwizzleILi3ELi4ELi3EEENS4_18smem_ptr_flag_bitsILi16EEENSS_INS5_IJSF_NSA_ILi8EEEEEENS5_IJSB_SF_EEEEEEEvNS4_8identityESZ_NS10_IS12_S14_NSS_INS5_IJS15_SF_EEENS5_IJSF_SB_EEEEEEEvS1A_EENS_8epilogue10collective18CollectiveEpilogueINS1G_23Sm100TmaWarpSpecializedILi4ELi2ELi32ELb1ELb0EEEJSG_NS5_IJNSS_ISE_SB_EENSS_INSA_ILi32EEESB_EEEEESH_SJ_SH_SJ_NS1G_6fusion15FusionCallbacksIS1K_NS1P_17LinearCombinationISH_fSH_fLNS_15FloatRoundStyleE2EEESG_S1O_JEEENS4_5SM1004TMEM4LOAD26SM100_TMEM_LOAD_32dp32b32xESZ_NS10_INS11_ILi2ELi4ELi3EEES14_NSS_INS5_IJS15_S1M_EEENS5_IJS1M_SB_EEEEEEENS4_39AutoVectorizingCopyWithAssumedAlignmentILi128EEENS4_14SM90_TMA_STOREES23_S25_S25_EEEvvEEEEvNT_6ParamsE)
	.align		4
        /*000c*/ 	.word	index@(__assertfail)
	.align		4
        /*0010*/ 	.word	0x00000000
	.align		4
        /*0014*/ 	.word	0xfffffffe
	.align		4
        /*0018*/ 	.word	0x00000000
	.align		4
        /*001c*/ 	.word	0xfffffffd
	.align		4
        /*0020*/ 	.word	0x00000000
	.align		4
        /*0024*/ 	.word	0xfffffffc


//--------------------- .nv.constant4             --------------------------
	.section	.nv.constant4,"a",@progbits
	.align	8
	.align		8
.nv.constant4:
        /*0000*/ 	.dword	__assertfail
	.align		8
        /*0008*/ 	.dword	__unnamed_1
	.align		8
        /*0010*/ 	.dword	__unnamed_2
	.align		8
        /*0018*/ 	.dword	_ZN40_INTERNAL_392a2890_4_k_cu_5f50192c_399144cuda3std3__45__cpo5beginE
	.align		8
        /*0020*/ 	.dword	_ZN40_INTERNAL_392a2890_4_k_cu_5f50192c_399144cuda3std3__45__cpo3endE
	.align		8
        /*0028*/ 	.dword	_ZN40_INTERNAL_392a2890_4_k_cu_5f50192c_399144cuda3std3__45__cpo6cbeginE
	.align		8
        /*0030*/ 	.dword	_ZN40_INTERNAL_392a2890_4_k_cu_5f50192c_399144cuda3std3__45__cpo4cendE
	.align		8
        /*0038*/ 	.dword	_ZN40_INTERNAL_392a2890_4_k_cu_5f50192c_399144cuda3std3__442_GLOBAL__N__392a2890_4_k_cu_5f50192c_399146ignoreE
	.align		8
        /*0040*/ 	.dword	_ZN40_INTERNAL_392a2890_4_k_cu_5f50192c_399144cuda3std3__419piecewise_constructE
	.align		8
        /*0048*/ 	.dword	_ZN40_INTERNAL_392a2890_4_k_cu_5f50192c_399144cuda3std3__48in_placeE
	.align		8
        /*0050*/ 	.dword	_ZN40_INTERNAL_392a2890_4_k_cu_5f50192c_399144cuda3std6ranges3__45__cpo4swapE
	.align		8
        /*0058*/ 	.dword	_ZN40_INTERNAL_392a2890_4_k_cu_5f50192c_399144cuda3std6ranges3__45__cpo9iter_moveE
	.align		8
        /*0060*/ 	.dword	_ZN40_INTERNAL_392a2890_4_k_cu_5f50192c_399144cute7productE
	.align		8
        /*0068*/ 	.dword	_ZN40_INTERNAL_392a2890_4_k_cu_5f50192c_399144cute1_E
	.align		8
        /*0070*/ 	.dword	$str$25
	.align		8
        /*0078*/ 	.dword	$str$26
	.align		8
        /*0080*/ 	.dword	$str$27
	.align		8
        /*0088*/ 	.dword	$str$28


//--------------------- .text._ZN7cutlass13device_kernelINS_4gemm6kernel13GemmUniversalIN4cute5tupleIJiiiiEEENS1_10collective13CollectiveMmaINS1_35MainloopSm100TmaUmmaWarpSpecializedILi6ELi2ELi4ENS5_IJNS4_1CILi1EEESB_SB_EEEEENS5_IJNSA_ILi128EEESE_NSA_ILi64EEEEEENS_6half_tENS5_IJSB_llEEESH_NS5_IJlSB_lEEENS4_8TiledMMAINS4_8MMA_AtomIJNS4_20SM100_MMA_F16BF16_SSISH_SH_fLi128ELi128ELNS4_4UMMA5MajorE1ELSO_0ELNSN_7ScaleInE0ELSP_0EEEEEENS4_6LayoutISC_NS5_IJNSA_ILi0EEEST_ST_EEEEENS5_IJNS4_10UnderscoreESW_SW_EEEEENS4_13SM90_TMA_LOADENS4_14ComposedLayoutINS4_7SwizzleILi3ELi4ELi3EEENS4_18smem_ptr_flag_bitsILi16EEENSS_INS5_IJSF_NSA_ILi8EEEEEENS5_IJSB_SF_EEEEEEEvNS4_8identityESZ_NS10_IS12_S14_NSS_INS5_IJS15_SF_EEENS5_IJSF_SB_EEEEEEEvS1A_EENS_8epilogue10collective18CollectiveEpilogueINS1G_23Sm100TmaWarpSpecializedILi4ELi2ELi32ELb1ELb0EEEJSG_NS5_IJNSS_ISE_SB_EENSS_INSA_ILi32EEESB_EEEEESH_SJ_SH_SJ_NS1G_6fusion15FusionCallbacksIS1K_NS1P_17LinearCombinationISH_fSH_fLNS_15FloatRoundStyleE2EEESG_S1O_JEEENS4_5SM1004TMEM4LOAD26SM100_TMEM_LOAD_32dp32b32xESZ_NS10_INS11_ILi2ELi4ELi3EEES14_NSS_INS5_IJS15_S1M_EEENS5_IJS1M_SB_EEEEEEENS4_39AutoVectorizingCopyWithAssumedAlignmentILi128EEENS4_14SM90_TMA_STOREES23_S25_S25_EEEvvEEEEvNT_6ParamsE --------------------------
	.section	.text._ZN7cutlass13device_kernelINS_4gemm6kernel13GemmUniversalIN4cute5tupleIJiiiiEEENS1_10collective13CollectiveMmaINS1_35MainloopSm100TmaUmmaWarpSpecializedILi6ELi2ELi4ENS5_IJNS4_1CILi1EEESB_SB_EEEEENS5_IJNSA_ILi128EEESE_NSA_ILi64EEEEEENS_6half_tENS5_IJSB_llEEESH_NS5_IJlSB_lEEENS4_8TiledMMAINS4_8MMA_AtomIJNS4_20SM100_MMA_F16BF16_SSISH_SH_fLi128ELi128ELNS4_4UMMA5MajorE1ELSO_0ELNSN_7ScaleInE0ELSP_0EEEEEENS4_6LayoutISC_NS5_IJNSA_ILi0EEEST_ST_EEEEENS5_IJNS4_10UnderscoreESW_SW_EEEEENS4_13SM90_TMA_LOADENS4_14ComposedLayoutINS4_7SwizzleILi3ELi4ELi3EEENS4_18smem_ptr_flag_bitsILi16EEENSS_INS5_IJSF_NSA_ILi8EEEEEENS5_IJSB_SF_EEEEEEEvNS4_8identityESZ_NS10_IS12_S14_NSS_INS5_IJS15_SF_EEENS5_IJSF_SB_EEEEEEEvS1A_EENS_8epilogue10collective18CollectiveEpilogueINS1G_23Sm100TmaWarpSpecializedILi4ELi2ELi32ELb1ELb0EEEJSG_NS5_IJNSS_ISE_SB_EENSS_INSA_ILi32EEESB_EEEEESH_SJ_SH_SJ_NS1G_6fusion15FusionCallbacksIS1K_NS1P_17LinearCombinationISH_fSH_fLNS_15FloatRoundStyleE2EEESG_S1O_JEEENS4_5SM1004TMEM4LOAD26SM100_TMEM_LOAD_32dp32b32xESZ_NS10_INS11_ILi2ELi4ELi3EEES14_NSS_INS5_IJS15_S1M_EEENS5_IJS1M_SB_EEEEEEENS4_39AutoVectorizingCopyWithAssumedAlignmentILi128EEENS4_14SM90_TMA_STOREES23_S25_S25_EEEvvEEEEvNT_6ParamsE,"ax",@progbits
	.align	128
.text._ZN7cutlass13device_kernelINS_4gemm6kernel13GemmUniversalIN4cute5tupleIJiiiiEEENS1_10collective13CollectiveMmaINS1_35MainloopSm100TmaUmmaWarpSpecializedILi6ELi2ELi4ENS5_IJNS4_1CILi1EEESB_SB_EEEEENS5_IJNSA_ILi128EEESE_NSA_ILi64EEEEEENS_6half_tENS5_IJSB_llEEESH_NS5_IJlSB_lEEENS4_8TiledMMAINS4_8MMA_AtomIJNS4_20SM100_MMA_F16BF16_SSISH_SH_fLi128ELi128ELNS4_4UMMA5MajorE1ELSO_0ELNSN_7ScaleInE0ELSP_0EEEEEENS4_6LayoutISC_NS5_IJNSA_ILi0EEEST_ST_EEEEENS5_IJNS4_10UnderscoreESW_SW_EEEEENS4_13SM90_TMA_LOADENS4_14ComposedLayoutINS4_7SwizzleILi3ELi4ELi3EEENS4_18smem_ptr_flag_bitsILi16EEENSS_INS5_IJSF_NSA_ILi8EEEEEENS5_IJSB_SF_EEEEEEEvNS4_8identityESZ_NS10_IS12_S14_NSS_INS5_IJS15_SF_EEENS5_IJSF_SB_EEEEEEEvS1A_EENS_8epilogue10collective18CollectiveEpilogueINS1G_23Sm100TmaWarpSpecializedILi4ELi2ELi32ELb1ELb0EEEJSG_NS5_IJNSS_ISE_SB_EENSS_INSA_ILi32EEESB_EEEEESH_SJ_SH_SJ_NS1G_6fusion15FusionCallbacksIS1K_NS1P_17LinearCombinationISH_fSH_fLNS_15FloatRoundStyleE2EEESG_S1O_JEEENS4_5SM1004TMEM4LOAD26SM100_TMEM_LOAD_32dp32b32xESZ_NS10_INS11_ILi2ELi4ELi3EEES14_NSS_INS5_IJS15_S1M_EEENS5_IJS1M_SB_EEEEEEENS4_39AutoVectorizingCopyWithAssumedAlignmentILi128EEENS4_14SM90_TMA_STOREES23_S25_S25_EEEvvEEEEvNT_6ParamsE:
        .type           _ZN7cutlass13device_kernelINS_4gemm6kernel13GemmUniversalIN4cute5tupleIJiiiiEEENS1_10collective13CollectiveMmaINS1_35MainloopSm100TmaUmmaWarpSpecializedILi6ELi2ELi4ENS5_IJNS4_1CILi1EEESB_SB_EEEEENS5_IJNSA_ILi128EEESE_NSA_ILi64EEEEEENS_6half_tENS5_IJSB_llEEESH_NS5_IJlSB_lEEENS4_8TiledMMAINS4_8MMA_AtomIJNS4_20SM100_MMA_F16BF16_SSISH_SH_fLi128ELi128ELNS4_4UMMA5MajorE1ELSO_0ELNSN_7ScaleInE0ELSP_0EEEEEENS4_6LayoutISC_NS5_IJNSA_ILi0EEEST_ST_EEEEENS5_IJNS4_10UnderscoreESW_SW_EEEEENS4_13SM90_TMA_LOADENS4_14ComposedLayoutINS4_7SwizzleILi3ELi4ELi3EEENS4_18smem_ptr_flag_bitsILi16EEENSS_INS5_IJSF_NSA_ILi8EEEEEENS5_IJSB_SF_EEEEEEEvNS4_8identityESZ_NS10_IS12_S14_NSS_INS5_IJS15_SF_EEENS5_IJSF_SB_EEEEEEEvS1A_EENS_8epilogue10collective18CollectiveEpilogueINS1G_23Sm100TmaWarpSpecializedILi4ELi2ELi32ELb1ELb0EEEJSG_NS5_IJNSS_ISE_SB_EENSS_INSA_ILi32EEESB_EEEEESH_SJ_SH_SJ_NS1G_6fusion15FusionCallbacksIS1K_NS1P_17LinearCombinationISH_fSH_fLNS_15FloatRoundStyleE2EEESG_S1O_JEEENS4_5SM1004TMEM4LOAD26SM100_TMEM_LOAD_32dp32b32xESZ_NS10_INS11_ILi2ELi4ELi3EEES14_NSS_INS5_IJS15_S1M_EEENS5_IJS1M_SB_EEEEEEENS4_39AutoVectorizingCopyWithAssumedAlignmentILi128EEENS4_14SM90_TMA_STOREES23_S25_S25_EEEvvEEEEvNT_6ParamsE,@function
        .size           _ZN7cutlass13device_kernelINS_4gemm6kernel13GemmUniversalIN4cute5tupleIJiiiiEEENS1_10collective13CollectiveMmaINS1_35MainloopSm100TmaUmmaWarpSpecializedILi6ELi2ELi4ENS5_IJNS4_1CILi1EEESB_SB_EEEEENS5_IJNSA_ILi128EEESE_NSA_ILi64EEEEEENS_6half_tENS5_IJSB_llEEESH_NS5_IJlSB_lEEENS4_8TiledMMAINS4_8MMA_AtomIJNS4_20SM100_MMA_F16BF16_SSISH_SH_fLi128ELi128ELNS4_4UMMA5MajorE1ELSO_0ELNSN_7ScaleInE0ELSP_0EEEEEENS4_6LayoutISC_NS5_IJNSA_ILi0EEEST_ST_EEEEENS5_IJNS4_10UnderscoreESW_SW_EEEEENS4_13SM90_TMA_LOADENS4_14ComposedLayoutINS4_7SwizzleILi3ELi4ELi3EEENS4_18smem_ptr_flag_bitsILi16EEENSS_INS5_IJSF_NSA_ILi8EEEEEENS5_IJSB_SF_EEEEEEEvNS4_8identityESZ_NS10_IS12_S14_NSS_INS5_IJS15_SF_EEENS5_IJSF_SB_EEEEEEEvS1A_EENS_8epilogue10collective18CollectiveEpilogueINS1G_23Sm100TmaWarpSpecializedILi4ELi2ELi32ELb1ELb0EEEJSG_NS5_IJNSS_ISE_SB_EENSS_INSA_ILi32EEESB_EEEEESH_SJ_SH_SJ_NS1G_6fusion15FusionCallbacksIS1K_NS1P_17LinearCombinationISH_fSH_fLNS_15FloatRoundStyleE2EEESG_S1O_JEEENS4_5SM1004TMEM4LOAD26SM100_TMEM_LOAD_32dp32b32xESZ_NS10_INS11_ILi2ELi4ELi3EEES14_NSS_INS5_IJS15_S1M_EEENS5_IJS1M_SB_EEEEEEENS4_39AutoVectorizingCopyWithAssumedAlignmentILi128EEENS4_14SM90_TMA_STOREES23_S25_S25_EEEvvEEEEvNT_6ParamsE,(.L_x_182 - _ZN7cutlass13device_kernelINS_4gemm6kernel13GemmUniversalIN4cute5tupleIJiiiiEEENS1_10collective13CollectiveMmaINS1_35MainloopSm100TmaUmmaWarpSpecializedILi6ELi2ELi4ENS5_IJNS4_1CILi1EEESB_SB_EEEEENS5_IJNSA_ILi128EEESE_NSA_ILi64EEEEEENS_6half_tENS5_IJSB_llEEESH_NS5_IJlSB_lEEENS4_8TiledMMAINS4_8MMA_AtomIJNS4_20SM100_MMA_F16BF16_SSISH_SH_fLi128ELi128ELNS4_4UMMA5MajorE1ELSO_0ELNSN_7ScaleInE0ELSP_0EEEEEENS4_6LayoutISC_NS5_IJNSA_ILi0EEEST_ST_EEEEENS5_IJNS4_10UnderscoreESW_SW_EEEEENS4_13SM90_TMA_LOADENS4_14ComposedLayoutINS4_7SwizzleILi3ELi4ELi3EEENS4_18smem_ptr_flag_bitsILi16EEENSS_INS5_IJSF_NSA_ILi8EEEEEENS5_IJSB_SF_EEEEEEEvNS4_8identityESZ_NS10_IS12_S14_NSS_INS5_IJS15_SF_EEENS5_IJSF_SB_EEEEEEEvS1A_EENS_8epilogue10collective18CollectiveEpilogueINS1G_23Sm100TmaWarpSpecializedILi4ELi2ELi32ELb1ELb0EEEJSG_NS5_IJNSS_ISE_SB_EENSS_INSA_ILi32EEESB_EEEEESH_SJ_SH_SJ_NS1G_6fusion15FusionCallbacksIS1K_NS1P_17LinearCombinationISH_fSH_fLNS_15FloatRoundStyleE2EEESG_S1O_JEEENS4_5SM1004TMEM4LOAD26SM100_TMEM_LOAD_32dp32b32xESZ_NS10_INS11_ILi2ELi4ELi3EEES14_NSS_INS5_IJS15_S1M_EEENS5_IJS1M_SB_EEEEEEENS4_39AutoVectorizingCopyWithAssumedAlignmentILi128EEENS4_14SM90_TMA_STOREES23_S25_S25_EEEvvEEEEvNT_6ParamsE)
        .other          _ZN7cutlass13device_kernelINS_4gemm6kernel13GemmUniversalIN4cute5tupleIJiiiiEEENS1_10collective13CollectiveMmaINS1_35MainloopSm100TmaUmmaWarpSpecializedILi6ELi2ELi4ENS5_IJNS4_1CILi1EEESB_SB_EEEEENS5_IJNSA_ILi128EEESE_NSA_ILi64EEEEEENS_6half_tENS5_IJSB_llEEESH_NS5_IJlSB_lEEENS4_8TiledMMAINS4_8MMA_AtomIJNS4_20SM100_MMA_F16BF16_SSISH_SH_fLi128ELi128ELNS4_4UMMA5MajorE1ELSO_0ELNSN_7ScaleInE0ELSP_0EEEEEENS4_6LayoutISC_NS5_IJNSA_ILi0EEEST_ST_EEEEENS5_IJNS4_10UnderscoreESW_SW_EEEEENS4_13SM90_TMA_LOADENS4_14ComposedLayoutINS4_7SwizzleILi3ELi4ELi3EEENS4_18smem_ptr_flag_bitsILi16EEENSS_INS5_IJSF_NSA_ILi8EEEEEENS5_IJSB_SF_EEEEEEEvNS4_8identityESZ_NS10_IS12_S14_NSS_INS5_IJS15_SF_EEENS5_IJSF_SB_EEEEEEEvS1A_EENS_8epilogue10collective18CollectiveEpilogueINS1G_23Sm100TmaWarpSpecializedILi4ELi2ELi32ELb1ELb0EEEJSG_NS5_IJNSS_ISE_SB_EENSS_INSA_ILi32EEESB_EEEEESH_SJ_SH_SJ_NS1G_6fusion15FusionCallbacksIS1K_NS1P_17LinearCombinationISH_fSH_fLNS_15FloatRoundStyleE2EEESG_S1O_JEEENS4_5SM1004TMEM4LOAD26SM100_TMEM_LOAD_32dp32b32xESZ_NS10_INS11_ILi2ELi4ELi3EEES14_NSS_INS5_IJS15_S1M_EEENS5_IJS1M_SB_EEEEEEENS4_39AutoVectorizingCopyWithAssumedAlignmentILi128EEENS4_14SM90_TMA_STOREES23_S25_S25_EEEvvEEEEvNT_6ParamsE,@"STO_CUDA_ENTRY STV_DEFAULT"
_ZN7cutlass13device_kernelINS_4gemm6kernel13GemmUniversalIN4cute5tupleIJiiiiEEENS1_10collective13CollectiveMmaINS1_35MainloopSm100TmaUmmaWarpSpecializedILi6ELi2ELi4ENS5_IJNS4_1CILi1EEESB_SB_EEEEENS5_IJNSA_ILi128EEESE_NSA_ILi64EEEEEENS_6half_tENS5_IJSB_llEEESH_NS5_IJlSB_lEEENS4_8TiledMMAINS4_8MMA_AtomIJNS4_20SM100_MMA_F16BF16_SSISH_SH_fLi128ELi128ELNS4_4UMMA5MajorE1ELSO_0ELNSN_7ScaleInE0ELSP_0EEEEEENS4_6LayoutISC_NS5_IJNSA_ILi0EEEST_ST_EEEEENS5_IJNS4_10UnderscoreESW_SW_EEEEENS4_13SM90_TMA_LOADENS4_14ComposedLayoutINS4_7SwizzleILi3ELi4ELi3EEENS4_18smem_ptr_flag_bitsILi16EEENSS_INS5_IJSF_NSA_ILi8EEEEEENS5_IJSB_SF_EEEEEEEvNS4_8identityESZ_NS10_IS12_S14_NSS_INS5_IJS15_SF_EEENS5_IJSF_SB_EEEEEEEvS1A_EENS_8epilogue10collective18CollectiveEpilogueINS1G_23Sm100TmaWarpSpecializedILi4ELi2ELi32ELb1ELb0EEEJSG_NS5_IJNSS_ISE_SB_EENSS_INSA_ILi32EEESB_EEEEESH_SJ_SH_SJ_NS1G_6fusion15FusionCallbacksIS1K_NS1P_17LinearCombinationISH_fSH_fLNS_15FloatRoundStyleE2EEESG_S1O_JEEENS4_5SM1004TMEM4LOAD26SM100_TMEM_LOAD_32dp32b32xESZ_NS10_INS11_ILi2ELi4ELi3EEES14_NSS_INS5_IJS15_S1M_EEENS5_IJS1M_SB_EEEEEEENS4_39AutoVectorizingCopyWithAssumedAlignmentILi128EEENS4_14SM90_TMA_STOREES23_S25_S25_EEEvvEEEEvNT_6ParamsE:
[----:B------:R-:W1:Y:S01]  /*0000*/  LDC R1, c[0x0][0x37c] ;  /* 0x0000df00ff017b82 */ /* 0x000e620000000800 */
[----:B------:R-:W2:Y:S01]  /*0010*/  S2R R101, SR_TID.X ;  /* 0x0000000000657919 */ /* 0x000ea20000002100 */
[----:B------:R-:W3:Y:S01]  /*0020*/  LDCU.64 UR4, c[0x0][0x890] ;  /* 0x00011200ff0477ac */ /* 0x000ee20008000a00 */
[----:B------:R-:W-:Y:S02]  /*0030*/  PRMT R88, RZ, 0x7610, R88 ;  /* 0x00007610ff587816 */ /* 0x000fe40000000058 */
[----:B------:R-:W-:Y:S01]  /*0040*/  ELECT P5, URZ, PT ;  /* 0x0000000000ff782f */ /* 0x000fe200038a0000 */
[----:B------:R-:W4:Y:S01]  /*0050*/  LDCU.64 UR46, c[0x0][0x358] ;  /* 0x00006b00ff2e77ac */ /* 0x000f220008000a00 */
[----:B---3--:R-:W-:-:S04]  /*0060*/  UISETP.NE.U32.AND UP0, UPT, UR4, URZ, UPT ;  /* 0x000000ff0400728c */ /* 0x008fc8000bf05070 */
[----:B------:R-:W-:Y:S01]  /*0070*/  UISETP.NE.AND.EX UP0, UPT, UR5, URZ, UPT, UP0 ;  /* 0x000000ff0500728c */ /* 0x000fe2000bf05300 */
[----:B--2---:R-:W-:-:S05]  /*0080*/  SHF.R.U32.HI R92, RZ, 0x5, R101 ;  /* 0x00000005ff5c7819 */ /* 0x004fca0000011665 */
[----:B------:R-:W2:Y:S02]  /*0090*/  SHFL.IDX PT, R0, R92, RZ, 0x1f ;  /* 0x00001fff5c007589 */ /* 0x000ea400000e0000 */
[----:B--2---:R-:W-:Y:S01]  /*00a0*/  R2UR UR8, R0 ;  /* 0x00000000000872ca */ /* 0x004fe200000e0000 */
[----:B-1--4-:R-:W-:-:S14]  /*00b0*/  BRA.U UP0, `(.L_x_0) ;  /* 0x00000001002c7547 */ /* 0x012fdc000b800000 */
[----:B------:R-:W1:Y:S02]  /*00c0*/  LDCU.64 UR6, c[0x0][0x888] ;  /* 0x00011100ff0677ac */ /* 0x000e640008000a00 */
[----:B-1----:R-:W-:-:S04]  /*00d0*/  UISETP.NE.U32.AND UP0, UPT, UR6, URZ, UPT ;  /* 0x000000ff0600728c */ /* 0x002fc8000bf05070 */
[----:B------:R-:W-:-:S09]  /*00e0*/  UISETP.NE.AND.EX UP0, UPT, UR7, URZ, UPT, UP0 ;  /* 0x000000ff0700728c */ /* 0x000fd2000bf05300 */
[----:B------:R-:W-:Y:S05]  /*00f0*/  BRA.U !UP0, `(.L_x_1) ;  /* 0x0000000108107547 */ /* 0x000fea000b800000 */
[----:B------:R-:W1:Y:S02]  /*0100*/  LDC.64 R2, c[0x0][0x888] ;  /* 0x00022200ff027b82 */ /* 0x000e640000000a00 */
[----:B-1----:R1:W5:Y:S01]  /*0110*/  LDG.E R49, desc[UR46][R2.64] ;  /* 0x0000002e02317981 */ /* 0x002362000c1e1900 */
[----:B------:R-:W-:Y:S01]  /*0120*/  HFMA2 R88, -RZ, RZ, 0, 5.9604644775390625e-08 ;  /* 0x00000001ff587431 */ /* 0x000fe200000001ff */
[----:B------:R-:W-:Y:S05]  /*0130*/  BRA `(.L_x_0) ;  /* 0x00000000000c7947 */ /* 0x000fea0003800000 */
.L_x_1:
[----:B------:R-:W1:Y:S01]  /*0140*/  LDCU UR6, c[0x0][0x880] ;  /* 0x00011000ff0677ac */ /* 0x000e620008000800 */
[----:B------:R-:W-:Y:S01]  /*0150*/  HFMA2 R88, -RZ, RZ, 0, 5.9604644775390625e-08 ;  /* 0x00000001ff587431 */ /* 0x000fe200000001ff */
[----:B-1----:R-:W-:-:S07]  /*0160*/  MOV R49, UR6 ;  /* 0x0000000600317c02 */ /* 0x002fce0008000f00 */
.L_x_0:
[----:B------:R-:W2:Y:S02]  /*0170*/  LDCU.64 UR6, c[0x0][0x8b0] ;  /* 0x00011600ff0677ac */ /* 0x000ea40008000a00 */
[----:B--2---:R-:W-:-:S04]  /*0180*/  UISETP.NE.U32.AND UP0, UPT, UR6, URZ, UPT ;  /* 0x000000ff0600728c */ /* 0x004fc8000bf05070 */
[----:B------:R-:W-:-:S09]  /*0190*/  UISETP.NE.AND.EX UP0, UPT, UR7, URZ, UPT, UP0 ;  /* 0x000000ff0700728c */ /* 0x000fd2000bf05300 */
[----:B------:R-:W-:Y:S05]  /*01a0*/  BRA.U UP0, `(.L_x_2) ;  /* 0x0000000100247547 */ /* 0x000fea000b800000 */
[----:B------:R-:W2:Y:S02]  /*01b0*/  LDCU.64 UR6, c[0x0][0x8a8] ;  /* 0x00011500ff0677ac */ /* 0x000ea40008000a00 */
[----:B--2---:R-:W-:-:S04]  /*01c0*/  UISETP.NE.U32.AND UP0, UPT, UR6, URZ, UPT ;  /* 0x000000ff0600728c */ /* 0x004fc8000bf05070 */
[----:B------:R-:W-:-:S09]  /*01d0*/  UISETP.NE.AND.EX UP0, UPT, UR7, URZ, UPT, UP0 ;  /* 0x000000ff0700728c */ /* 0x000fd2000bf05300 */
[----:B------:R-:W-:Y:S05]  /*01e0*/  BRA.U !UP0, `(.L_x_3) ;  /* 0x00000001080c7547 */ /* 0x000fea000b800000 */
[----:B-1----:R-:W1:Y:S02]  /*01f0*/  LDC.64 R2, c[0x0][0x8a8] ;  /* 0x00022a00ff027b82 */ /* 0x002e640000000a00 */
[----:B-1----:R2:W5:Y:S01]  /*0200*/  LDG.E R47, desc[UR46][R2.64] ;  /* 0x0000002e022f7981 */ /* 0x002562000c1e1900 */
[----:B------:R-:W-:Y:S05]  /*0210*/  BRA `(.L_x_2) ;  /* 0x0000000000087947 */ /* 0x000fea0003800000 */
.L_x_3:
[----:B------:R-:W2:Y:S02]  /*0220*/  LDCU UR6, c[0x0][0x8a0] ;  /* 0x00011400ff0677ac */ /* 0x000ea40008000800 */
[----:B--2---:R-:W-:Y:S02]  /*0230*/  MOV R47, UR6 ;  /* 0x00000006002f7c02 */ /* 0x004fe40008000f00 */
.L_x_2:
[----:B------:R-:W-:Y:S01]  /*0240*/  IMAD.U32 R0, RZ, RZ, UR8 ;  /* 0x00000008ff007e24 */ /* 0x000fe2000f8e00ff */
[----:B------:R-:W-:Y:S04]  /*0250*/  BSSY.RECONVERGENT B0, `(.L_x_4) ;  /* 0x000000c000007945 */ /* 0x000fe80003800200 */
[C---:B------:R-:W-:Y:S02]  /*0260*/  ISETP.NE.OR P1, PT, R0.reuse, 0x1, !P5 ;  /* 0x000000010000780c */ /* 0x040fe40006f25670 */
[----:B------:R-:W-:-:S11]  /*0270*/  ISETP.NE.OR P0, PT, R0, 0x3, !P5 ;  /* 0x000000030000780c */ /* 0x000fd60006f05670 */
[----:B------:R-:W-:Y:S05]  /*0280*/  @P1 BRA `(.L_x_5) ;  /* 0x0000000000201947 */ /* 0x000fea0003800000 */
[----:B------:R-:W3:Y:S02]  /*0290*/  LDCU.64 UR6, c[0x0][0x348] ;  /* 0x00006900ff0677ac */ /* 0x000ee40008000a00 */
[----:B---3--:R-:W-:Y:S02]  /*02a0*/  UIADD3 UR10, UP1, UPT, UR6, 0x80, URZ ;  /* 0x00000080060a7890 */ /* 0x008fe4000ff3e0ff */
[----:B------:R-:W-:Y:S02]  /*02b0*/  UIADD3 UR6, UP0, UPT, UR6, 0x180, URZ ;  /* 0x0000018006067890 */ /* 0x000fe4000ff1e0ff */
[----:B------:R-:W-:Y:S02]  /*02c0*/  UIADD3.X UR11, UPT, UPT, URZ, UR7, URZ, UP1, !UPT ;  /* 0x00000007ff0b7290 */ /* 0x000fe40008ffe4ff */
[----:B------:R-:W-:-:S07]  /*02d0*/  UIADD3.X UR7, UPT, UPT, URZ, UR7, URZ, UP0, !UPT ;  /* 0x00000007ff077290 */ /* 0x000fce00087fe4ff */
[----:B------:R3:W-:Y:S02]  /*02e0*/  UTMACCTL.PF [UR10] ;  /* 0x000000000a0079b9 */ /* 0x0007e40008040000 */
[----:B------:R3:W-:Y:S02]  /*02f0*/  UTMACCTL.PF [UR6] ;  /* 0x00000000060079b9 */ /* 0x0007e40008040000 */
[----:B---3--:R-:W-:Y:S01]  /*0300*/  NOP ;  /* 0x0000000000007918 */ /* 0x008fe20000000000 */
.L_x_5:
[----:B------:R-:W-:Y:S05]  /*0310*/  BSYNC.RECONVERGENT B0 ;  /* 0x0000000000007941 */ /* 0x000fea0003800200 */
.L_x_4:
[----:B------:R-:W-:Y:S04]  /*0320*/  BSSY.RECONVERGENT B0, `(.L_x_6) ;  /* 0x000000a000007945 */ /* 0x000fe80003800200 */
        /* <DEDUP_REMOVED lines=9> */
.L_x_7:
[----:B------:R-:W-:Y:S05]  /*03c0*/  BSYNC.RECONVERGENT B0 ;  /* 0x0000000000007941 */ /* 0x000fea0003800200 */
.L_x_6:
[----:B------:R-:W3:Y:S01]  /*03d0*/  LDCU.64 UR6, c[0x0][0x888] ;  /* 0x00011100ff0677ac */ /* 0x000ee20008000a00 */
[----:B------:R-:W-:Y:S02]  /*03e0*/  UISETP.EQ.U32.AND UP1, UPT, UR4, URZ, UPT ;  /* 0x000000ff0400728c */ /* 0x000fe4000bf22070 */
[----:B------:R-:W-:Y:S02]  /*03f0*/  UPLOP3.LUT UP2, UPT, UPT, UPT, UPT, 0x80, 0x8 ;  /* 0x000000000008789c */ /* 0x000fe40003f4f070 */
[----:B---3--:R-:W-:-:S04]  /*0400*/  UISETP.NE.U32.AND UP0, UPT, UR6, URZ, UPT ;  /* 0x000000ff0600728c */ /* 0x008fc8000bf05070 */
[----:B------:R-:W-:-:S04]  /*0410*/  UISETP.NE.AND.EX UP0, UPT, UR7, URZ, UPT, UP0 ;  /* 0x000000ff0700728c */ /* 0x000fc8000bf05300 */
[----:B------:R-:W-:-:S04]  /*0420*/  UISETP.EQ.OR.EX UP3, UPT, UR5, URZ, !UP0, UP1 ;  /* 0x000000ff0500728c */ /* 0x000fc8000c762710 */
[----:B------:R-:W-:-:S05]  /*0430*/  UP2UR UR50, UPR, URZ, 0x8 ;  /* 0x00000008ff327883 */ /* 0x000fca0008000000 */
[----:B------:R-:W-:Y:S07]  /*0440*/  BRA.U !UP3, `(.L_x_8) ;  /* 0x000000010b207547 */ /* 0x000fee000b800000 */
[----:B------:R-:W-:Y:S01]  /*0450*/  UISETP.NE.U32.AND UP2, UPT, UR4, URZ, UPT ;  /* 0x000000ff0400728c */ /* 0x000fe2000bf45070 */
[----:B-----5:R-:W-:Y:S01]  /*0460*/  FSETP.NEU.AND P0, PT, R49, RZ, PT ;  /* 0x000000ff3100720b */ /* 0x020fe20003f0d000 */
[----:B------:R-:W-:Y:S02]  /*0470*/  USEL UR4, URZ, 0xffffffff, UP0 ;  /* 0xffffffffff047887 */ /* 0x000fe40008000000 */
[----:B------:R-:W-:-:S10]  /*0480*/  UISETP.NE.AND.EX UP2, UPT, UR5, URZ, UPT, UP2 ;  /* 0x000000ff0500728c */ /* 0x000fd4000bf45320 */
[----:B------:R-:W-:Y:S01]  /*0490*/  VOTEU.ANY UP1, P0 ;  /* 0x0000000000ff7886 */ /* 0x000fe20000020100 */
[----:B------:R-:W-:-:S04]  /*04a0*/  @!UP2 USEL UR4, URZ, 0xffffffff, UP1 ;  /* 0xffffffffff04a887 */ /* 0x000fc80008800000 */
[----:B------:R-:W-:-:S04]  /*04b0*/  ULOP3.LUT UR4, UR4, 0x1, URZ, 0xc0, !UPT ;  /* 0x0000000104047892 */ /* 0x000fc8000f8ec0ff */
[----:B------:R-:W-:-:S11]  /*04c0*/  UISETP.NE.U32.AND UP2, UPT, UR4, 0x1, UPT ;  /* 0x000000010400788c */ /* 0x000fd6000bf45070 */
.L_x_8:
[----:B-12---:R-:W1:Y:S01]  /*04d0*/  SHFL.IDX PT, R2, R92, RZ, 0x1f ;  /* 0x00001fff5c027589 */ /* 0x006e6200000e0000 */
[----:B------:R-:W-:-:S04]  /*04e0*/  UISETP.NE.AND UP1, UPT, UR8, 0x2, UPT ;  /* 0x000000020800788c */ /* 0x000fc8000bf25270 */
[----:B------:R-:W-:Y:S01]  /*04f0*/  USEL UR6, URZ, 0x1, UP1 ;  /* 0x00000001ff067887 */ /* 0x000fe20008800000 */
[----:B-1----:R-:W-:-:S13]  /*0500*/  ISETP.NE.AND P0, PT, R2, RZ, PT ;  /* 0x000000ff0200720c */ /* 0x002fda0003f05270 */
[----:B------:R-:W-:Y:S05]  /*0510*/  @P0 BRA `(.L_x_9) ;  /* 0x0000000000580947 */ /* 0x000fea0003800000 */
[----:B------:R-:W1:Y:S01]  /*0520*/  S2UR UR5, SR_CgaCtaId ;  /* 0x00000000000579c3 */ /* 0x000e620000008800 */
[----:B------:R-:W-:Y:S01]  /*0530*/  UMOV UR7, 0x400 ;  /* 0x0000040000077882 */ /* 0x000fe20000000000 */
[----:B------:R-:W-:Y:S01]  /*0540*/  UMOV UR4, 0x1 ;  /* 0x0000000100047882 */ /* 0x000fe20000000000 */
[----:B------:R-:W-:Y:S01]  /*0550*/  ELECT P0, URZ, PT ;  /* 0x0000000000ff782f */ /* 0x000fe20003800000 */
[----:B------:R-:W-:-:S04]  /*0560*/  UIADD3 UR10, UPT, UPT, -UR4, 0x100000, URZ ;  /* 0x00100000040a7890 */ /* 0x000fc8000fffe1ff */
[----:B------:R-:W-:Y:S02]  /*0570*/  USHF.L.U32 UR11, UR10, 0xb, URZ ;  /* 0x0000000b0a0b7899 */ /* 0x000fe400080006ff */
[----:B------:R-:W-:Y:S02]  /*0580*/  USHF.L.U32 UR10, UR10, 0x1, URZ ;  /* 0x000000010a0a7899 */ /* 0x000fe400080006ff */
[----:B-1----:R-:W-:Y:S01]  /*0590*/  ULEA UR5, UR5, UR7, 0x18 ;  /* 0x0000000705057291 */ /* 0x002fe2000f8ec0ff */
[----:B------:R-:W1:Y:S11]  /*05a0*/  FENCE.VIEW.ASYNC.S ;  /* 0x00000000000073c6 */ /* 0x000e760000000000 */
[----:B-1----:R1:W2:Y:S01]  /*05b0*/  SYNCS.EXCH.64 URZ, [UR5], UR10 ;  /* 0x0000000a05ff75b2 */ /* 0x0022a20008000100 */
[----:B------:R1:W3:Y:S01]  /*05c0*/  SYNCS.EXCH.64 URZ, [UR5+0x30], UR10 ;  /* 0x0000300a05ff75b2 */ /* 0x0002e20008000100 */
[----:B------:R1:W4:Y:S01]  /*05d0*/  SYNCS.EXCH.64 URZ, [UR5+0x8], UR10 ;  /* 0x0000080a05ff75b2 */ /* 0x0003220008000100 */
[----:B------:R1:W1:Y:S01]  /*05e0*/  SYNCS.EXCH.64 URZ, [UR5+0x38], UR10 ;  /* 0x0000380a05ff75b2 */ /* 0x0002620008000100 */
        /* <DEDUP_REMOVED lines=8> */
[----:B------:R-:W-:Y:S01]  /*0670*/  NOP ;  /* 0x0000000000007918 */ /* 0x000fe20000000000 */
.L_x_9:
[----:B------:R-:W2:Y:S01]  /*0680*/  SHFL.IDX PT, R2, R92, RZ, 0x1f ;  /* 0x00001fff5c027589 */ /* 0x000ea200000e0000 */
[----:B------:R-:W-:Y:S01]  /*0690*/  NOP ;  /* 0x0000000000007918 */ /* 0x000fe20000000000 */
[----:B--2---:R-:W-:-:S13]  /*06a0*/  ISETP.NE.AND P0, PT, R2, 0x1, PT ;  /* 0x000000010200780c */ /* 0x004fda0003f05270 */
[----:B------:R-:W-:Y:S05]  /*06b0*/  @P0 BRA `(.L_x_10) ;  /* 0x0000000000580947 */ /* 0x000fea0003800000 */
[----:B------:R-:W2:Y:S01]  /*06c0*/  S2UR UR7, SR_CgaCtaId ;  /* 0x00000000000779c3 */ /* 0x000ea20000008800 */
[----:B------:R-:W-:Y:S01]  /*06d0*/  UMOV UR9, 0x400 ;  /* 0x0000040000097882 */ /* 0x000fe20000000000 */
[----:B-1----:R-:W-:Y:S01]  /*06e0*/  UMOV UR5, 0x20 ;  /* 0x0000002000057882 */ /* 0x002fe20000000000 */
[----:B------:R-:W-:Y:S01]  /*06f0*/  UMOV UR4, 0x80 ;  /* 0x0000008000047882 */ /* 0x000fe20000000000 */
[----:B------:R-:W-:-:S04]  /*0700*/  UIADD3 UR10, UPT, UPT, -UR5, 0x100000, URZ ;  /* 0x00100000050a7890 */ /* 0x000fc8000fffe1ff */
[----:B------:R-:W-:Y:S02]  /*0710*/  USHF.L.U32 UR11, UR10, 0xb, URZ ;  /* 0x0000000b0a0b7899 */ /* 0x000fe400080006ff */
[----:B------:R-:W-:Y:S02]  /*0720*/  USHF.L.U32 UR10, UR10, 0x1, URZ ;  /* 0x000000010a0a7899 */ /* 0x000fe400080006ff */
[----:B------:R-:W-:-:S04]  /*0730*/  UIADD3 UR4, UPT, UPT, -UR4, 0x100000, URZ ;  /* 0x0010000004047890 */ /* 0x000fc8000fffe1ff */
[----:B------:R-:W-:Y:S02]  /*0740*/  USHF.L.U32 UR5, UR4, 0xb, URZ ;  /* 0x0000000b04057899 */ /* 0x000fe400080006ff */
[----:B------:R-:W-:Y:S01]  /*0750*/  USHF.L.U32 UR4, UR4, 0x1, URZ ;  /* 0x0000000104047899 */ /* 0x000fe200080006ff */
[----:B------:R-:W-:Y:S01]  /*0760*/  ELECT P0, URZ, PT ;  /* 0x0000000000ff782f */ /* 0x000fe20003800000 */
[----:B--2---:R-:W-:Y:S01]  /*0770*/  ULEA UR7, UR7, UR9, 0x18 ;  /* 0x0000000907077291 */ /* 0x004fe2000f8ec0ff */
[----:B------:R-:W1:Y:S11]  /*0780*/  FENCE.VIEW.ASYNC.S ;  /* 0x00000000000073c6 */ /* 0x000e760000000000 */
[----:B-1----:R2:W1:Y:S01]  /*0790*/  SYNCS.EXCH.64 URZ, [UR7+0x60], UR10 ;  /* 0x0000600a07ff75b2 */ /* 0x0024620008000100 */
[----:B------:R2:W1:Y:S01]  /*07a0*/  SYNCS.EXCH.64 URZ, [UR7+0x80], UR4 ;  /* 0x0000800407ff75b2 */ /* 0x0004620008000100 */
[----:B------:R2:W1:Y:S01]  /*07b0*/  SYNCS.EXCH.64 URZ, [UR7+0x68], UR10 ;  /* 0x0000680a07ff75b2 */ /* 0x0004620008000100 */
[----:B------:R2:W1:Y:S01]  /*07c0*/  SYNCS.EXCH.64 URZ, [UR7+0x88], UR4 ;  /* 0x0000880407ff75b2 */ /* 0x0004620008000100 */
[----:B------:R2:W1:Y:S01]  /*07d0*/  SYNCS.EXCH.64 URZ, [UR7+0x70], UR10 ;  /* 0x0000700a07ff75b2 */ /* 0x0004620008000100 */
[----:B------:R2:W1:Y:S01]  /*07e0*/  SYNCS.EXCH.64 URZ, [UR7+0x90], UR4 ;  /* 0x0000900407ff75b2 */ /* 0x0004620008000100 */
[----:B------:R2:W1:Y:S01]  /*07f0*/  SYNCS.EXCH.64 URZ, [UR7+0x78], UR10 ;  /* 0x0000780a07ff75b2 */ /* 0x0004620008000100 */
[----:B------:R2:W1:Y:S02]  /*0800*/  SYNCS.EXCH.64 URZ, [UR7+0x98], UR4 ;  /* 0x0000980407ff75b2 */ /* 0x0004640008000100 */
[----:B--2---:R-:W-:Y:S01]  /*0810*/  NOP ;  /* 0x0000000000007918 */ /* 0x004fe20000000000 */
.L_x_10:
[----:B------:R-:W2:Y:S01]  /*0820*/  SHFL.IDX PT, R2, R92, RZ, 0x1f ;  /* 0x00001fff5c027589 */ /* 0x000ea200000e0000 */
[----:B------:R-:W-:Y:S01]  /*0830*/  NOP ;  /* 0x0000000000007918 */ /* 0x000fe20000000000 */
[----:B--2---:R-:W-:-:S13]  /*0840*/  ISETP.NE.AND P0, PT, R2, 0x3, PT ;  /* 0x000000030200780c */ /* 0x004fda0003f05270 */
[----:B------:R-:W-:Y:S05]  /*0850*/  @P0 BRA `(.L_x_11) ;  /* 0x0000000000300947 */ /* 0x000fea0003800000 */
[----:B-1----:R-:W1:Y:S01]  /*0860*/  S2UR UR5, SR_CgaCtaId ;  /* 0x00000000000579c3 */ /* 0x002e620000008800 */
        /* <DEDUP_REMOVED lines=8> */
[----:B-1----:R2:W1:Y:S01]  /*08f0*/  SYNCS.EXCH.64 URZ, [UR5+0xa0], UR10 ;  /* 0x0000a00a05ff75b2 */ /* 0x0024620008000100 */
[----:B------:R2:W1:Y:S02]  /*0900*/  SYNCS.EXCH.64 URZ, [UR5+0xa8], UR10 ;  /* 0x0000a80a05ff75b2 */ /* 0x0004640008000100 */
[----:B--2---:R-:W-:Y:S01]  /*0910*/  NOP ;  /* 0x0000000000007918 */ /* 0x004fe20000000000 */
.L_x_11:
[----:B------:R-:W2:Y:S01]  /*0920*/  SHFL.IDX PT, R2, R92, RZ, 0x1f ;  /* 0x00001fff5c027589 */ /* 0x000ea200000e0000 */
[----:B------:R-:W-:Y:S01]  /*0930*/  NOP ;  /* 0x0000000000007918 */ /* 0x000fe20000000000 */
[----:B--2---:R-:W-:-:S13]  /*0940*/  ISETP.NE.AND P0, PT, R2, 0x4, PT ;  /* 0x000000040200780c */ /* 0x004fda0003f05270 */
[----:B------:R-:W-:Y:S05]  /*0950*/  @P0 BRA `(.L_x_12) ;  /* 0x00000000004c0947 */ /* 0x000fea0003800000 */
[----:B-1----:R-:W1:Y:S01]  /*0960*/  S2UR UR5, SR_CgaCtaId ;  /* 0x00000000000579c3 */ /* 0x002e620000008800 */
[----:B------:R-:W-:Y:S01]  /*0970*/  UMOV UR9, 0x100 ;  /* 0x0000010000097882 */ /* 0x000fe20000000000 */
[----:B------:R-:W-:Y:S01]  /*0980*/  UMOV UR7, 0x400 ;  /* 0x0000040000077882 */ /* 0x000fe20000000000 */
[----:B------:R-:W-:Y:S01]  /*0990*/  USEL UR9, UR9, 0xe0, UP2 ;  /* 0x000000e009097887 */ /* 0x000fe20009000000 */
[----:B------:R-:W-:Y:S01]  /*09a0*/  UMOV UR4, 0x1 ;  /* 0x0000000100047882 */ /* 0x000fe20000000000 */
[----:B------:R-:W-:Y:S01]  /*09b0*/  ELECT P0, URZ, PT ;  /* 0x0000000000ff782f */ /* 0x000fe20003800000 */
[----:B------:R-:W-:-:S04]  /*09c0*/  UIADD3 UR10, UPT, UPT, -UR4, 0x100000, URZ ;  /* 0x00100000040a7890 */ /* 0x000fc8000fffe1ff */
[----:B------:R-:W-:Y:S02]  /*09d0*/  USHF.L.U32 UR11, UR10, 0xb, URZ ;  /* 0x0000000b0a0b7899 */ /* 0x000fe400080006ff */
[----:B------:R-:W-:Y:S02]  /*09e0*/  USHF.L.U32 UR10, UR10, 0x1, URZ ;  /* 0x000000010a0a7899 */ /* 0x000fe400080006ff */
[----:B------:R-:W-:-:S04]  /*09f0*/  UIADD3 UR12, UPT, UPT, -UR9, 0x100000, URZ ;  /* 0x00100000090c7890 */ /* 0x000fc8000fffe1ff */
[----:B------:R-:W-:Y:S02]  /*0a00*/  USHF.L.U32 UR13, UR12, 0xb, URZ ;  /* 0x0000000b0c0d7899 */ /* 0x000fe400080006ff */
[----:B------:R-:W-:Y:S02]  /*0a10*/  USHF.L.U32 UR12, UR12, 0x1, URZ ;  /* 0x000000010c0c7899 */ /* 0x000fe400080006ff */
[----:B-1----:R-:W-:Y:S01]  /*0a20*/  ULEA UR5, UR5, UR7, 0x18 ;  /* 0x0000000705057291 */ /* 0x002fe2000f8ec0ff */
[----:B------:R-:W1:Y:S11]  /*0a30*/  FENCE.VIEW.ASYNC.S ;  /* 0x00000000000073c6 */ /* 0x000e760000000000 */
[----:B-1----:R2:W1:Y:S01]  /*0a40*/  SYNCS.EXCH.64 URZ, [UR5+0xb0], UR10 ;  /* 0x0000b00a05ff75b2 */ /* 0x0024620008000100 */
[----:B------:R2:W1:Y:S01]  /*0a50*/  SYNCS.EXCH.64 URZ, [UR5+0xc0], UR12 ;  /* 0x0000c00c05ff75b2 */ /* 0x0004620008000100 */
[----:B------:R2:W1:Y:S01]  /*0a60*/  SYNCS.EXCH.64 URZ, [UR5+0xb8], UR10 ;  /* 0x0000b80a05ff75b2 */ /* 0x0004620008000100 */
[----:B------:R2:W1:Y:S02]  /*0a70*/  SYNCS.EXCH.64 URZ, [UR5+0xc8], UR12 ;  /* 0x0000c80c05ff75b2 */ /* 0x0004640008000100 */
[----:B--2---:R-:W-:Y:S01]  /*0a80*/  NOP ;  /* 0x0000000000007918 */ /* 0x004fe20000000000 */
.L_x_12:
        /* <DEDUP_REMOVED lines=26> */
.L_x_13:
        /* <DEDUP_REMOVED lines=18> */
.L_x_14:
[----:B-1----:R-:W1:Y:S01]  /*0d50*/  S2UR UR5, SR_CTAID.X ;  /* 0x00000000000579c3 */ /* 0x002e620000002500 */
[----:B------:R-:W-:-:S05]  /*0d60*/  CS2R.32 R87, SR_CgaSize ;  /* 0x0000000000577805 */ /* 0x000fca0000008a00 */
[----:B------:R-:W-:-:S05]  /*0d70*/  IMAD R87, R87, -0xa0, RZ ;  /* 0xffffff6057577824 */ /* 0x000fca00078e02ff */
[----:B------:R-:W-:-:S14]  /*0d80*/  R2UR UR9, R87 ;  /* 0x00000000570972ca */ /* 0x000fdc00000e0000 */
[----:B------:R-:W2:Y:S01]  /*0d90*/  LDCU UR9, c[0x0][UR9+0x2b0] ;  /* 0x00005600090977ac */ /* 0x000ea20008000800 */
[----:B------:R-:W-:Y:S01]  /*0da0*/  NOP ;  /* 0x0000000000007918 */ /* 0x000fe20000000000 */
[----:B------:R-:W-:-:S05]  /*0db0*/  CS2R.32 R87, SR_CgaSize ;  /* 0x0000000000577805 */ /* 0x000fca0000008a00 */
[----:B------:R-:W-:-:S05]  /*0dc0*/  IMAD R87, R87, -0xa0, RZ ;  /* 0xffffff6057577824 */ /* 0x000fca00078e02ff */
[----:B------:R-:W-:-:S14]  /*0dd0*/  R2UR UR7, R87 ;  /* 0x00000000570772ca */ /* 0x000fdc00000e0000 */
[----:B------:R-:W3:Y:S01]  /*0de0*/  LDCU UR7, c[0x0][UR7+0x2b4] ;  /* 0x00005680070777ac */ /* 0x000ee20008000800 */
[----:B------:R-:W4:Y:S08]  /*0df0*/  S2UR UR4, SR_CTAID.Y ;  /* 0x00000000000479c3 */ /* 0x000f300000002600 */
[----:B------:R-:W3:Y:S01]  /*0e00*/  LDC R10, c[0x0][0xb24] ;  /* 0x0002c900ff0a7b82 */ /* 0x000ee20000000800 */
[----:B-1----:R-:W-:-:S02]  /*0e10*/  I2FP.F32.U32 R87, UR5 ;  /* 0x0000000500577c45 */ /* 0x002fc40008201000 */
[----:B------:R-:W-:-:S05]  /*0e20*/  CS2R.32 R3, SR_CgaSize ;  /* 0x0000000000037805 */ /* 0x000fca0000008a00 */
[----:B------:R-:W-:-:S06]  /*0e30*/  IMAD R3, R3, -0xa0, RZ ;  /* 0xffffff6003037824 */ /* 0x000fcc00078e02ff */
[----:B------:R-:W1:Y:S01]  /*0e40*/  LDC R3, c[0x0][R3+0x2a0] ;  /* 0x0000a80003037b82 */ /* 0x000e620000000800 */
[----:B------:R-:W-:Y:S01]  /*0e50*/  MOV R15, UR5 ;  /* 0x00000005000f7c02 */ /* 0x000fe20008000f00 */
[----:B--2---:R-:W-:Y:S01]  /*0e60*/  FMUL R87, R87, UR9 ;  /* 0x0000000957577c20 */ /* 0x004fe20008400000 */
[----:B----4-:R-:W-:Y:S02]  /*0e70*/  I2FP.F32.U32 R86, UR4 ;  /* 0x0000000400567c45 */ /* 0x010fe40008201000 */
[----:B------:R-:W-:-:S05]  /*0e80*/  CS2R.32 R2, SR_CgaSize ;  /* 0x0000000000027805 */ /* 0x000fca0000008a00 */
[----:B------:R-:W-:-:S06]  /*0e90*/  IMAD R2, R2, -0xa0, RZ ;  /* 0xffffff6002027824 */ /* 0x000fcc00078e02ff */
[----:B------:R-:W2:Y:S01]  /*0ea0*/  LDC R2, c[0x0][R2+0x2a4] ;  /* 0x0000a90002027b82 */ /* 0x000ea20000000800 */
[----:B------:R-:W-:Y:S01]  /*0eb0*/  MOV R14, UR4 ;  /* 0x00000004000e7c02 */ /* 0x000fe20008000f00 */
[----:B------:R-:W4:Y:S01]  /*0ec0*/  F2I.U32.TRUNC.NTZ R87, R87 ;  /* 0x0000005700577305 */ /* 0x000f22000020f000 */
[----:B---3--:R-:W-:-:S05]  /*0ed0*/  FMUL R86, R86, UR7 ;  /* 0x0000000756567c20 */ /* 0x008fca0008400000 */
[----:B------:R-:W-:Y:S01]  /*0ee0*/  BAR.SYNC.DEFER_BLOCKING 0x0 ;  /* 0x0000000000007b1d */ /* 0x000fe20000010000 */
[----:B------:R-:W-:-:S05]  /*0ef0*/  ISETP.GE.AND P0, PT, R10, 0x1, PT ;  /* 0x000000010a00780c */ /* 0x000fca0003f06270 */
[----:B------:R-:W3:Y:S02]  /*0f00*/  F2I.U32.TRUNC.NTZ R86, R86 ;  /* 0x0000005600567305 */ /* 0x000ee4000020f000 */
[----:B------:R-:W2:Y:S01]  /*0f10*/  S2UR UR36, SR_CTAID.Z ;  /* 0x00000000002479c3 */ /* 0x000ea20000002700 */
[----:B----4-:R-:W-:-:S05]  /*0f20*/  IADD3 R87, PT, PT, -R87, RZ, RZ ;  /* 0x000000ff57577210 */ /* 0x010fca0007ffe1ff */
[----:B-1----:R-:W-:Y:S01]  /*0f30*/  IMAD R87, R3, R87, UR5 ;  /* 0x0000000503577e24 */ /* 0x002fe2000f8e0257 */
[----:B---3--:R-:W-:-:S05]  /*0f40*/  IADD3 R86, PT, PT, -R86, RZ, RZ ;  /* 0x000000ff56567210 */ /* 0x008fca0007ffe1ff */
[----:B--2---:R-:W-:Y:S01]  /*0f50*/  IMAD R86, R2, R86, UR4 ;  /* 0x0000000402567e24 */ /* 0x004fe2000f8e0256 */
[----:B------:R-:W-:Y:S06]  /*0f60*/  @!P0 BRA `(.L_x_15) ;  /* 0x0000000000b88947 */ /* 0x000fec0003800000 */
[----:B------:R-:W1:Y:S01]  /*0f70*/  LDC.64 R4, c[0x0][0xb18] ;  /* 0x0002c600ff047b82 */ /* 0x000e620000000a00 */
[----:B------:R-:W-:-:S07]  /*0f80*/  ISETP.NE.AND P0, PT, R10, 0x1, PT ;  /* 0x000000010a00780c */ /* 0x000fce0003f05270 */
[----:B------:R-:W2:Y:S08]  /*0f90*/  LDC R9, c[0x0][0xb0c] ;  /* 0x0002c300ff097b82 */ /* 0x000eb00000000800 */
[----:B------:R-:W3:Y:S08]  /*0fa0*/  LDC R12, c[0x0][0x370] ;  /* 0x0000dc00ff0c7b82 */ /* 0x000ef00000000800 */
[----:B------:R-:W4:Y:S01]  /*0fb0*/  LDC R11, c[0x0][0x374] ;  /* 0x0000dd00ff0b7b82 */ /* 0x000f220000000800 */
[----:B-1----:R-:W-:-:S07]  /*0fc0*/  ISETP.NE.AND P1, PT, R4, 0x1, PT ;  /* 0x000000010400780c */ /* 0x002fce0003f25270 */
[----:B------:R-:W3:Y:S01]  /*0fd0*/  LDC.64 R6, c[0x0][0xb10] ;  /* 0x0002c400ff067b82 */ /* 0x000ee20000000a00 */
[----:B--2---:R-:W-:-:S07]  /*0fe0*/  ISETP.NE.AND P2, PT, R9, 0x1, PT ;  /* 0x000000010900780c */ /* 0x004fce0003f45270 */
[----:B------:R-:W1:Y:S08]  /*0ff0*/  LDC R8, c[0x0][0xb20] ;  /* 0x0002c800ff087b82 */ /* 0x000e700000000800 */
[----:B------:R-:W2:Y:S01]  /*1000*/  LDC.64 R2, c[0x0][0xb28] ;  /* 0x0002ca00ff027b82 */ /* 0x000ea20000000a00 */
[----:B----4-:R-:W-:-:S04]  /*1010*/  IMAD.HI.U32 R13, R11, R5, RZ ;  /* 0x000000050b0d7227 */ /* 0x010fc800078e00ff */
[----:B------:R-:W-:-:S04]  /*1020*/  IMAD.HI.U32 R5, R14, R5, RZ ;  /* 0x000000050e057227 */ /* 0x000fc800078e00ff */
[----:B---3--:R-:W-:-:S05]  /*1030*/  IMAD.HI.U32 R16, R12, R6, RZ ;  /* 0x000000060c107227 */ /* 0x008fca00078e00ff */
[-C--:B------:R-:W-:Y:S01]  /*1040*/  @P2 SHF.R.U32.HI R12, RZ, R7.reuse, R16 ;  /* 0x00000007ff0c2219 */ /* 0x080fe20000011610 */
[----:B------:R-:W-:Y:S01]  /*1050*/  IMAD.HI.U32 R16, R15, R6, RZ ;  /* 0x000000060f107227 */ /* 0x000fe200078e00ff */
[-C--:B-1----:R-:W-:Y:S02]  /*1060*/  @P1 SHF.R.U32.HI R11, RZ, R8.reuse, R13 ;  /* 0x00000008ff0b1219 */ /* 0x082fe4000001160d */
[----:B------:R-:W-:Y:S02]  /*1070*/  SHF.R.U32.HI R5, RZ, R8, R5 ;  /* 0x00000008ff057219 */ /* 0x000fe40000011605 */
[----:B------:R-:W-:Y:S02]  /*1080*/  SHF.R.U32.HI R16, RZ, R7, R16 ;  /* 0x00000007ff107219 */ /* 0x000fe40000011610 */
[----:B------:R-:W-:Y:S01]  /*1090*/  SEL R5, R14, R5, !P1 ;  /* 0x000000050e057207 */ /* 0x000fe20004800000 */
[----:B--2---:R-:W-:Y:S01]  /*10a0*/  IMAD.HI.U32 R13, R11, R2, RZ ;  /* 0x000000020b0d7227 */ /* 0x004fe200078e00ff */
[----:B------:R-:W-:-:S03]  /*10b0*/  SEL R16, R15, R16, !P2 ;  /* 0x000000100f107207 */ /* 0x000fc60005000000 */
[----:B------:R-:W-:Y:S01]  /*10c0*/  IMAD.HI.U32 R6, R12, R2, RZ ;  /* 0x000000020c067227 */ /* 0x000fe200078e00ff */
[----:B------:R-:W-:-:S04]  /*10d0*/  @P0 SHF.R.U32.HI R11, RZ, R3, R13 ;  /* 0x00000003ff0b0219 */ /* 0x000fc8000001160d */
[----:B------:R-:W-:Y:S01]  /*10e0*/  @P0 SHF.R.U32.HI R12, RZ, R3, R6 ;  /* 0x00000003ff0c0219 */ /* 0x000fe20000011606 */
[----:B------:R-:W-:-:S04]  /*10f0*/  IMAD R11, R11, R10, RZ ;  /* 0x0000000a0b0b7224 */ /* 0x000fc800078e02ff */
[----:B------:R-:W-:Y:S01]  /*1100*/  IMAD R6, R12, R10, RZ ;  /* 0x0000000a0c067224 */ /* 0x000fe200078e02ff */
[----:B------:R-:W-:-:S04]  /*1110*/  ISETP.GE.AND P1, PT, R5, R11, PT ;  /* 0x0000000b0500720c */ /* 0x000fc80003f26270 */
[----:B------:R-:W-:Y:S01]  /*1120*/  ISETP.GE.OR P1, PT, R16, R6, P1 ;  /* 0x000000061000720c */ /* 0x000fe20000f26670 */
[----:B------:R-:W-:-:S05]  /*1130*/  IMAD.HI.U32 R6, R5, R2, RZ ;  /* 0x0000000205067227 */ /* 0x000fca00078e00ff */
[----:B------:R-:W-:-:S04]  /*1140*/  SHF.R.U32.HI R6, RZ, R3, R6 ;  /* 0x00000003ff067219 */ /* 0x000fc80000011606 */
[----:B------:R-:W-:-:S03]  /*1150*/  SEL R6, R5, R6, !P0 ;  /* 0x0000000605067207 */ /* 0x000fc60004000000 */
[----:B------:R-:W-:Y:S01]  /*1160*/  @!P1 IMAD.HI.U32 R7, R16, R2, RZ ;  /* 0x0000000210079227 */ /* 0x000fe200078e00ff */
[----:B------:R-:W-:-:S04]  /*1170*/  IADD3 R2, PT, PT, -R6, RZ, RZ ;  /* 0x000000ff06027210 */ /* 0x000fc80007ffe1ff */
[----:B------:R-:W-:Y:S01]  /*1180*/  @!P1 SHF.R.U32.HI R3, RZ, R3, R7 ;  /* 0x00000003ff039219 */ /* 0x000fe20000011607 */
[----:B------:R-:W-:Y:S01]  /*1190*/  IMAD R2, R10, R2, R5 ;  /* 0x000000020a027224 */ /* 0x000fe200078e0205 */
[----:B------:R-:W-:Y:S02]  /*11a0*/  IADD3 R7, PT, PT, -R5, RZ, RZ ;  /* 0x000000ff05077210 */ /* 0x000fe40007ffe1ff */
[----:B------:R-:W-:-:S03]  /*11b0*/  @!P1 SEL R3, R16, R3, !P0 ;  /* 0x0000000310039207 */ /* 0x000fc60004000000 */
[----:B------:R-:W-:Y:S02]  /*11c0*/  IMAD R7, R4, R7, R14 ;  /* 0x0000000704077224 */ /* 0x000fe400078e020e */
[--C-:B------:R-:W-:Y:S02]  /*11d0*/  @!P1 IMAD.IADD R6, R6, 0x1, -R3.reuse ;  /* 0x0000000106069824 */ /* 0x100fe400078e0a03 */
[----:B------:R-:W-:Y:S01]  /*11e0*/  @!P1 IMAD R3, R2, R12, R3 ;  /* 0x0000000c02039224 */ /* 0x000fe200078e0203 */
[----:B------:R-:W-:Y:S01]  /*11f0*/  IADD3 R2, PT, PT, -R16, RZ, RZ ;  /* 0x000000ff10027210 */ /* 0x000fe20007ffe1ff */
[----:B------:R-:W-:Y:S02]  /*1200*/  @!P1 IMAD R5, R6, R10, R16 ;  /* 0x0000000a06059224 */ /* 0x000fe400078e0210 */
[----:B------:R-:W-:Y:S02]  /*1210*/  @!P1 IMAD.MOV.U32 R16, RZ, RZ, R3 ;  /* 0x000000ffff109224 */ /* 0x000fe400078e0003 */
[----:B------:R-:W-:-:S02]  /*1220*/  IMAD R2, R9, R2, R15 ;  /* 0x0000000209027224 */ /* 0x000fc400078e020f */
[----:B------:R-:W-:Y:S02]  /*1230*/  IMAD R14, R5, R4, R7 ;  /* 0x00000004050e7224 */ /* 0x000fe400078e0207 */
[----:B------:R-:W-:Y:S02]  /*1240*/  IMAD R15, R16, R9, R2 ;  /* 0x00000009100f7224 */ /* 0x000fe400078e0202 */
.L_x_15:
[----:B------:R-:W1:Y:S01]  /*1250*/  LDCU UR4, c[0x0][0xb30] ;  /* 0x00016600ff0477ac */ /* 0x000e620008000800 */
[----:B------:R-:W2:Y:S08]  /*1260*/  S2UR UR37, SR_CgaCtaId ;  /* 0x00000000002579c3 */ /* 0x000eb00000008800 */
[----:B------:R-:W3:Y:S01]  /*1270*/  LDC R40, c[0x0][0xb24] ;  /* 0x0002c900ff287b82 */ /* 0x000ee20000000800 */
[----:B-1----:R-:W-:-:S09]  /*1280*/  UISETP.NE.AND UP1, UPT, UR4, 0x1, UPT ;  /* 0x000000010400788c */ /* 0x002fd2000bf25270 */
[----:B--2---:R-:W-:Y:S05]  /*1290*/  BRA.U UP1, `(.L_x_16) ;  /* 0x0000000101407547 */ /* 0x004fea000b800000 */
[----:B------:R-:W1:Y:S08]  /*12a0*/  LDC.64 R4, c[0x0][0xb10] ;  /* 0x0002c400ff047b82 */ /* 0x000e700000000a00 */
[----:B------:R-:W2:Y:S08]  /*12b0*/  LDC.64 R2, c[0x0][0xb18] ;  /* 0x0002c600ff027b82 */ /* 0x000eb00000000a00 */
[----:B------:R-:W4:Y:S08]  /*12c0*/  LDC R6, c[0x0][0xb20] ;  /* 0x0002c800ff067b82 */ /* 0x000f300000000800 */
[----:B------:R-:W3:Y:S01]  /*12d0*/  LDC R7, c[0x0][0xb0c] ;  /* 0x0002c300ff077b82 */ /* 0x000ee20000000800 */
[----:B-1----:R-:W-:-:S05]  /*12e0*/  IMAD.HI.U32 R4, R15, R4, RZ ;  /* 0x000000040f047227 */ /* 0x002fca00078e00ff */
[----:B------:R-:W-:Y:S01]  /*12f0*/  SHF.R.U32.HI R4, RZ, R5, R4 ;  /* 0x00000005ff047219 */ /* 0x000fe20000011604 */
[----:B--2---:R-:W-:Y:S01]  /*1300*/  IMAD.HI.U32 R3, R14, R3, RZ ;  /* 0x000000030e037227 */ /* 0x004fe200078e00ff */
[----:B------:R-:W-:-:S04]  /*1310*/  ISETP.NE.AND P0, PT, R2, 0x1, PT ;  /* 0x000000010200780c */ /* 0x000fc80003f05270 */
[----:B----4-:R-:W-:-:S04]  /*1320*/  SHF.R.U32.HI R3, RZ, R6, R3 ;  /* 0x00000006ff037219 */ /* 0x010fc80000011603 */
[----:B------:R-:W-:Y:S02]  /*1330*/  SEL R3, R14, R3, !P0 ;  /* 0x000000030e037207 */ /* 0x000fe40004000000 */
[----:B---3--:R-:W-:-:S04]  /*1340*/  ISETP.NE.AND P1, PT, R7, 0x1, PT ;  /* 0x000000010700780c */ /* 0x008fc80003f25270 */
[----:B------:R-:W-:-:S05]  /*1350*/  SEL R4, R15, R4, !P1 ;  /* 0x000000040f047207 */ /* 0x000fca0004800000 */
[----:B------:R-:W-:Y:S02]  /*1360*/  IMAD.IADD R5, R3, 0x1, -R4 ;  /* 0x0000000103057824 */ /* 0x000fe400078e0a04 */
[----:B------:R-:W-:Y:S02]  /*1370*/  IMAD.IADD R3, R4, 0x1, -R3 ;  /* 0x0000000104037824 */ /* 0x000fe400078e0a03 */
[----:B------:R-:W-:Y:S02]  /*1380*/  IMAD R15, R5, R7, R15 ;  /* 0x00000007050f7224 */ /* 0x000fe400078e020f */
[----:B------:R-:W-:-:S07]  /*1390*/  IMAD R14, R3, R2, R14 ;  /* 0x00000002030e7224 */ /* 0x000fce00078e020e */
.L_x_16:
[----:B------:R-:W-:Y:S01]  /*13a0*/  BAR.SYNC.DEFER_BLOCKING 0x0 ;  /* 0x0000000000007b1d */ /* 0x000fe20000010000 */
[----:B------:R-:W-:Y:S01]  /*13b0*/  UISETP.NE.AND UP1, UPT, UR8, 0x2, UPT ;  /* 0x000000020800788c */ /* 0x000fe2000bf25270 */
[----:B------:R-:W-:Y:S02]  /*13c0*/  ISETP.NE.OR P5, PT, R0, 0x2, !P5 ;  /* 0x000000020000780c */ /* 0x000fe40006fa5670 */
[----:B------:R-:W-:-:S06]  /*13d0*/  LOP3.LUT R2, R101, 0x1f, RZ, 0xc0, !PT ;  /* 0x0000001f65027812 */ /* 0x000fcc00078ec0ff */
[----:B------:R-:W-:Y:S05]  /*13e0*/  BRA.U UP1, `(.L_x_17) ;  /* 0x0000001101cc7547 */ /* 0x000fea000b800000 */
[----:B------:R-:W1:Y:S01]  /*13f0*/  LDCU UR13, c[0x0][0x38c] ;  /* 0x00007180ff0d77ac */ /* 0x000e620008000800 */
[----:B------:R-:W2:Y:S01]  /*1400*/  LDC R8, c[0x0][0x370] ;  /* 0x0000dc00ff087b82 */ /* 0x000ea20000000800 */
[----:B------:R-:W-:Y:S01]  /*1410*/  PLOP3.LUT P1, PT, PT, PT, UP2, 0x80, 0x8 ;  /* 0x000000000008781c */ /* 0x000fe20003f2f028 */
[----:B------:R-:W-:Y:S01]  /*1420*/  IMAD.MOV.U32 R17, RZ, RZ, 0x1 ;  /* 0x00000001ff117424 */ /* 0x000fe200078e00ff */
[----:B------:R-:W-:Y:S01]  /*1430*/  ISETP.EQ.OR P4, PT, R2, RZ, P5 ;  /* 0x000000ff0200720c */ /* 0x000fe20002f82670 */
[----:B------:R-:W-:Y:S01]  /*1440*/  IMAD.MOV.U32 R16, RZ, RZ, RZ ;  /* 0x000000ffff107224 */ /* 0x000fe200078e00ff */
[----:B------:R-:W-:Y:S02]  /*1450*/  PLOP3.LUT P1, PT, P1, PT, PT, 0x8, 0x80 ;  /* 0x000000000080781c */ /* 0x000fe40000f2e170 */
[----:B------:R-:W-:Y:S01]  /*1460*/  CS2R R12, SRZ ;  /* 0x00000000000c7805 */ /* 0x000fe2000001ff00 */
[----:B------:R-:W-:Y:S01]  /*1470*/  IMAD.MOV.U32 R11, RZ, RZ, 0x1 ;  /* 0x00000001ff0b7424 */ /* 0x000fe200078e00ff */
[----:B------:R-:W4:Y:S01]  /*1480*/  LDC R0, c[0x0][0x374] ;  /* 0x0000dd00ff007b82 */ /* 0x000f220000000800 */
[----:B------:R-:W2:Y:S01]  /*1490*/  LDCU.64 UR22, c[0x0][0x348] ;  /* 0x00006900ff1677ac */ /* 0x000ea20008000a00 */
[----:B------:R-:W-:Y:S01]  /*14a0*/  UMOV UR6, URZ ;  /* 0x000000ff00067c82 */ /* 0x000fe20008000000 */
[----:B-1----:R-:W-:-:S04]  /*14b0*/  UIADD3 UR5, UPT, UPT, UR13, 0x3f, URZ ;  /* 0x0000003f0d057890 */ /* 0x002fc8000fffe0ff */
[----:B------:R-:W-:-:S04]  /*14c0*/  USHF.R.S32.HI UR4, URZ, 0x1f, UR5 ;  /* 0x0000001fff047899 */ /* 0x000fc80008011405 */
[----:B------:R-:W-:-:S04]  /*14d0*/  ULEA.HI UR4, UR4, UR5, URZ, 0x6 ;  /* 0x0000000504047291 */ /* 0x000fc8000f8f30ff */
[----:B------:R-:W-:Y:S02]  /*14e0*/  USHF.R.S32.HI UR15, URZ, 0x6, UR4 ;  /* 0x00000006ff0f7899 */ /* 0x000fe40008011404 */
[----:B------:R-:W-:Y:S02]  /*14f0*/  UIADD3 UR4, UPT, UPT, UR13, -0x1, URZ ;  /* 0xffffffff0d047890 */ /* 0x000fe4000fffe0ff */
[----:B------:R-:W-:Y:S02]  /*1500*/  UISETP.LT.U32.AND UP0, UPT, UR15, 0x6, UPT ;  /* 0x000000060f00788c */ /* 0x000fe4000bf01070 */
[----:B------:R-:W-:Y:S02]  /*1510*/  UISETP.GE.U32.AND UP1, UPT, UR4, -0x7f, UPT ;  /* 0xffffff810400788c */ /* 0x000fe4000bf26070 */
[----:B------:R-:W-:Y:S02]  /*1520*/  USEL UR14, UR15, 0x6, UP0 ;  /* 0x000000060f0e7887 */ /* 0x000fe40008000000 */
[----:B------:R-:W-:-:S02]  /*1530*/  UIADD3 UR13, UPT, UPT, UR13, 0x7e, URZ ;  /* 0x0000007e0d0d7890 */ /* 0x000fc4000fffe0ff */
[----:B------:R-:W-:Y:S02]  /*1540*/  UIADD3 UR5, UPT, UPT, UR14, -0x1, URZ ;  /* 0xffffffff0e057890 */ /* 0x000fe4000fffe0ff */
[----:B------:R-:W-:-:S03]  /*1550*/  UIADD3 UR7, UPT, UPT, UR15, -UR14, URZ ;  /* 0x8000000e0f077290 */ /* 0x000fc6000fffe0ff */
[----:B------:R-:W-:-:S04]  /*1560*/  @UP1 UIADD3 UR5, UPT, UPT, UR14, URZ, URZ ;  /* 0x000000ff0e051290 */ /* 0x000fc8000fffe0ff */
[----:B--2---:R-:W-:-:S12]  /*1570*/  UIADD3 UR5, UPT, UPT, UR5, 0x1, URZ ;  /* 0x0000000105057890 */ /* 0x004fd8000fffe0ff */
.L_x_35:
[----:B------:R-:W-:Y:S01]  /*1580*/  UISETP.NE.AND UP0, UPT, UR37, URZ, UPT ;  /* 0x000000ff2500728c */ /* 0x000fe2000bf05270 */
[----:B------:R-:W1:Y:S08]  /*1590*/  S2UR UR37, SR_CgaCtaId ;  /* 0x00000000002579c3 */ /* 0x000e700000008800 */
[----:B------:R-:W-:Y:S05]  /*15a0*/  BRA.U UP0, `(.L_x_18) ;  /* 0x0000000100347547 */ /* 0x000fea000b800000 */
[----:B------:R-:W2:Y:S01]  /*15b0*/  S2R R2, SR_CgaCtaId ;  /* 0x0000000000027919 */ /* 0x000ea20000008800 */
[----:B------:R-:W-:-:S04]  /*15c0*/  MOV R3, 0x400 ;  /* 0x0000040000037802 */ /* 0x000fc80000000f00 */
[----:B--2---:R-:W-:Y:S02]  /*15d0*/  LEA R2, R2, R3, 0x18 ;  /* 0x0000000302027211 */ /* 0x004fe400078ec0ff */
[----:B------:R-:W-:-:S03]  /*15e0*/  SHF.L.U32 R3, R11, 0x1f, RZ ;  /* 0x0000001f0b037819 */ /* 0x000fc600000006ff */
[----:B------:R-:W-:-:S04]  /*15f0*/  IMAD R2, R12, 0x8, R2 ;  /* 0x000000080c027824 */ /* 0x000fc800078e0202 */
[----:B------:R-:W2:Y:S02]  /*1600*/  SYNCS.PHASECHK.TRANS64.TRYWAIT P0, [R2+URZ+0x120], R3 ;  /* 0x00012003020075a7 */ /* 0x000ea400080011ff */
[----:B--2---:R-:W-:Y:S05]  /*1610*/  @!P0 BRA `(.L_x_19) ;  /* 0x0000007800248947 */ /* 0x004fea0003800000 */
.L_x_133:
[----:B------:R-:W-:Y:S01]  /*1620*/  VIADD R12, R12, 0x1 ;  /* 0x000000010c0c7836 */ /* 0x000fe20000000000 */
[----:B------:R2:W-:Y:S04]  /*1630*/  SYNCS.ARRIVE.TRANS64.A1T0 RZ, [R2+URZ+0x110], RZ ;  /* 0x000110ff02ff79a7 */ /* 0x0005e800081000ff */
[----:B------:R-:W-:-:S04]  /*1640*/  ISETP.NE.AND P0, PT, R12, 0x2, PT ;  /* 0x000000020c00780c */ /* 0x000fc80003f05270 */
[----:B------:R-:W-:Y:S02]  /*1650*/  SEL R12, R12, RZ, P0 ;  /* 0x000000ff0c0c7207 */ /* 0x000fe40000000000 */
[----:B--2---:R-:W-:-:S04]  /*1660*/  SEL R2, RZ, 0x1, P0 ;  /* 0x00000001ff027807 */ /* 0x004fc80000000000 */
[----:B------:R-:W-:-:S07]  /*1670*/  LOP3.LUT R11, R11, R2, RZ, 0x3c, !PT ;  /* 0x000000020b0b7212 */ /* 0x000fce00078e3cff */
.L_x_18:
[----:B------:R-:W-:Y:S01]  /*1680*/  UMOV UR4, 0x400 ;  /* 0x0000040000047882 */ /* 0x000fe20000000000 */
[----:B------:R-:W-:Y:S01]  /*1690*/  SHF.L.U32 R2, R17, 0x1f, RZ ;  /* 0x0000001f11027819 */ /* 0x000fe200000006ff */
[----:B-1----:R-:W-:Y:S01]  /*16a0*/  ULEA UR4, UR37, UR4, 0x18 ;  /* 0x0000000425047291 */ /* 0x002fe2000f8ec0ff */
[----:B------:R-:W-:Y:S01]  /*16b0*/  R2UR UR34, R15 ;  /* 0x000000000f2272ca */ /* 0x000fe200000e0000 */
[----:B------:R-:W-:Y:S01]  /*16c0*/  UISETP.GE.U32.AND UP0, UPT, UR13, 0x7f, UPT ;  /* 0x0000007f0d00788c */ /* 0x000fe2000bf06070 */
[----:B------:R-:W-:Y:S01]  /*16d0*/  R2UR UR11, R14 ;  /* 0x000000000e0b72ca */ /* 0x000fe200000e0000 */
[----:B------:R-:W-:Y:S01]  /*16e0*/  ULEA UR8, UR6, UR4, 0x3 ;  /* 0x0000000406087291 */ /* 0x000fe2000f8e18ff */
[----:B------:R-:W-:-:S08]  /*16f0*/  UMOV UR21, URZ ;  /* 0x000000ff00157c82 */ /* 0x000fd00008000000 */
[----:B------:R1:W2:Y:S01]  /*1700*/  SYNCS.PHASECHK.TRANS64.TRYWAIT P0, [UR8+0x30], R2 ;  /* 0x00003002ff0075a7 */ /* 0x0002a20008001108 */
[----:B------:R-:W-:Y:S02]  /*1710*/  USHF.L.U32 UR34, UR34, 0x7, URZ ;  /* 0x0000000722227899 */ /* 0x000fe400080006ff */
[----:B------:R-:W-:Y:S01]  /*1720*/  USHF.L.U32 UR11, UR11, 0x7, URZ ;  /* 0x000000070b0b7899 */ /* 0x000fe200080006ff */
[----:B------:R-:W-:Y:S11]  /*1730*/  BRA.U !UP0, `(.L_x_20) ;  /* 0x0000000108bc7547 */ /* 0x000ff6000b800000 */
[----:B------:R-:W-:Y:S01]  /*1740*/  UIADD3 UR18, UPT, UPT, UR34, 0x40, URZ ;  /* 0x0000004022127890 */ /* 0x000fe2000fffe0ff */
[----:B------:R-:W-:Y:S01]  /*1750*/  UMOV UR24, URZ ;  /* 0x000000ff00187c82 */ /* 0x000fe20008000000 */
[----:B------:R-:W-:-:S10]  /*1760*/  UMOV UR25, UR6 ;  /* 0x0000000600197c82 */ /* 0x000fd40008000000 */
.L_x_25:
[----:B-1----:R-:W-:Y:S01]  /*1770*/  ULEA UR33, UR25, UR4, 0x3 ;  /* 0x0000000419217291 */ /* 0x002fe2000f8e18ff */
[----:B--2---:R-:W-:Y:S01]  /*1780*/  @!P5 MOV R3, 0x8000 ;  /* 0x000080000003d802 */ /* 0x004fe20000000f00 */
[----:B--2---:R-:W-:Y:S10]  /*1790*/  @P0 BRA `(.L_x_21) ;  /* 0x00000000000c0947 */ /* 0x004ff40003800000 */
[----:B------:R-:W-:-:S04]  /*17a0*/  SHF.L.U32 R4, R17, 0x1f, RZ ;  /* 0x0000001f11047819 */ /* 0x000fc800000006ff */
[----:B------:R-:W2:Y:S02]  /*17b0*/  SYNCS.PHASECHK.TRANS64.TRYWAIT P0, [UR33+0x30], R4 ;  /* 0x00003004ff0075a7 */ /* 0x000ea40008001121 */
[----:B--2---:R-:W-:Y:S05]  /*17c0*/  @!P0 BRA `(.L_x_22) ;  /* 0x0000007400cc8947 */ /* 0x004fea0003800000 */
.L_x_21:
[----:B------:R2:W-:Y:S01]  /*17d0*/  @!P5 SYNCS.ARRIVE.TRANS64 RZ, [UR33], R3 ;  /* 0x00000003ffffd9a7 */ /* 0x0005e20008000021 */
[----:B------:R-:W-:Y:S04]  /*17e0*/  BSSY.RECONVERGENT B0, `(.L_x_23) ;  /* 0x0000003000007945 */ /* 0x000fe80003800200 */
[----:B------:R-:W-:Y:S05]  /*17f0*/  @P4 BRA `(.L_x_24) ;  /* 0x0000000000044947 */ /* 0x000fea0003800000 */
[----:B------:R-:W-:Y:S05]  /*1800*/  BPT.TRAP 0x1 ;  /* 0x000000040000795c */ /* 0x000fea0000300000 */
.L_x_24:
[----:B------:R-:W-:Y:S05]  /*1810*/  BSYNC.RECONVERGENT B0 ;  /* 0x0000000000007941 */ /* 0x000fea0003800200 */
.L_x_23:
[----:B------:R-:W-:Y:S02]  /*1820*/  UIADD3 UR6, UPT, UPT, UR25, 0x1, URZ ;  /* 0x0000000119067890 */ /* 0x000fe4000fffe0ff */
[----:B------:R-:W-:Y:S02]  /*1830*/  UIADD3 UR30, UP1, UPT, UR22, 0x80, URZ ;  /* 0x00000080161e7890 */ /* 0x000fe4000ff3e0ff */
[----:B------:R-:W-:Y:S02]  /*1840*/  UISETP.NE.AND UP0, UPT, UR6, 0x6, UPT ;  /* 0x000000060600788c */ /* 0x000fe4000bf05270 */
[----:B------:R-:W-:Y:S02]  /*1850*/  USHF.L.U32 UR35, UR24, 0x6, URZ ;  /* 0x0000000618237899 */ /* 0x000fe400080006ff */
[----:B------:R-:W-:Y:S02]  /*1860*/  USEL UR9, URZ, 0x1, UP0 ;  /* 0x00000001ff097887 */ /* 0x000fe40008000000 */
[----:B------:R-:W-:-:S02]  /*1870*/  USEL UR6, UR6, URZ, UP0 ;  /* 0x000000ff06067287 */ /* 0x000fc40008000000 */
[----:B------:R-:W-:Y:S02]  /*1880*/  UIADD3 UR28, UP0, UPT, UR22, 0x180, URZ ;  /* 0x00000180161c7890 */ /* 0x000fe4000ff1e0ff */
[----:B------:R-:W-:Y:S01]  /*1890*/  ULEA UR8, UR6, UR4, 0x3 ;  /* 0x0000000406087291 */ /* 0x000fe2000f8e18ff */
[----:B------:R-:W-:Y:S01]  /*18a0*/  LOP3.LUT R17, R17, UR9, RZ, 0x3c, !PT ;  /* 0x0000000911117c12 */ /* 0x000fe2000f8e3cff */
[----:B------:R-:W-:Y:S02]  /*18b0*/  UIADD3.X UR31, UPT, UPT, URZ, UR23, URZ, UP1, !UPT ;  /* 0x00000017ff1f7290 */ /* 0x000fe40008ffe4ff */
[----:B------:R-:W-:Y:S01]  /*18c0*/  UIADD3.X UR29, UPT, UPT, URZ, UR23, URZ, UP0, !UPT ;  /* 0x00000017ff1d7290 */ /* 0x000fe200087fe4ff */
[----:B-1----:R-:W-:Y:S01]  /*18d0*/  SHF.L.U32 R2, R17, 0x1f, RZ ;  /* 0x0000001f11027819 */ /* 0x002fe200000006ff */
[----:B------:R-:W-:Y:S01]  /*18e0*/  UMOV UR26, 0x0 ;  /* 0x00000000001a7882 */ /* 0x000fe20000000000 */
[----:B------:R-:W-:Y:S01]  /*18f0*/  UMOV UR27, 0x10000000 ;  /* 0x10000000001b7882 */ /* 0x000fe20000000000 */
[----:B------:R-:W-:Y:S01]  /*1900*/  UMOV UR17, UR33 ;  /* 0x0000002100117c82 */ /* 0x000fe20008000000 */
[----:B------:R1:W1:Y:S01]  /*1910*/  SYNCS.PHASECHK.TRANS64.TRYWAIT P0, [UR8+0x30], R2 ;  /* 0x00003002ff0075a7 */ /* 0x0002620008001108 */
[----:B------:R-:W-:Y:S01]  /*1920*/  ULEA UR8, UR25, UR4, 0xe ;  /* 0x0000000419087291 */ /* 0x000fe2000f8e70ff */
[----:B------:R-:W-:Y:S01]  /*1930*/  UMOV UR20, UR36 ;  /* 0x0000002400147c82 */ /* 0x000fe20008000000 */
[----:B------:R-:W-:-:S02]  /*1940*/  UMOV UR19, UR35 ;  /* 0x0000002300137c82 */ /* 0x000fc40008000000 */
[----:B------:R-:W-:Y:S02]  /*1950*/  UIADD3 UR32, UPT, UPT, UR8, 0x8400, URZ ;  /* 0x0000840008207890 */ /* 0x000fe4000fffe0ff */
[----:B------:R-:W-:Y:S02]  /*1960*/  UIADD3 UR16, UPT, UPT, UR8, 0xa400, URZ ;  /* 0x0000a40008107890 */ /* 0x000fe4000fffe0ff */
[----:B------:R-:W-:Y:S01]  /*1970*/  UIADD3 UR8, UPT, UPT, UR8, 0x20400, URZ ;  /* 0x0002040008087890 */ /* 0x000fe2000fffe0ff */
[----:B------:R-:W-:Y:S01]  /*1980*/  UMOV UR12, UR36 ;  /* 0x00000024000c7c82 */ /* 0x000fe20008000000 */
[----:B------:R-:W-:Y:S01]  /*1990*/  UMOV UR9, UR33 ;  /* 0x0000002100097c82 */ /* 0x000fe20008000000 */
[----:B------:R-:W-:Y:S02]  /*19a0*/  UMOV UR10, UR35 ;  /* 0x00000023000a7c82 */ /* 0x000fe40008000000 */
[----:B------:R1:W-:Y:S01]  /*19b0*/  UTMALDG.3D [UR32], [UR30], desc[UR26] ;  /* 0x00001a201e0075b4 */ /* 0x0003e20008011000 */
[----:B------:R-:W-:Y:S01]  /*19c0*/  UIADD3 UR24, UPT, UPT, UR24, 0x1, URZ ;  /* 0x0000000118187890 */ /* 0x000fe2000fffe0ff */
[----:B------:R-:W-:Y:S01]  /*19d0*/  UMOV UR21, UR5 ;  /* 0x0000000500157c82 */ /* 0x000fe20008000000 */
[----:B------:R-:W-:-:S02]  /*19e0*/  UMOV UR25, UR6 ;  /* 0x0000000600197c82 */ /* 0x000fc40008000000 */
[----:B------:R-:W-:Y:S01]  /*19f0*/  UISETP.NE.AND UP0, UPT, UR24, UR5, UPT ;  /* 0x000000051800728c */ /* 0x000fe2000bf05270 */
[----:B------:R1:W-:Y:S01]  /*1a00*/  UTMALDG.3D [UR16], [UR30], desc[UR26] ;  /* 0x00001a101e0075b4 */ /* 0x0003e20008011000 */
[----:B------:R1:W-:Y:S07]  /*1a10*/  UTMALDG.3D [UR8], [UR28], desc[UR26] ;  /* 0x00001a081c0075b4 */ /* 0x0003ee0008011000 */
[----:B------:R-:W-:Y:S05]  /*1a20*/  BRA.U UP0, `(.L_x_25) ;  /* 0xfffffffd00507547 */ /* 0x000fea000b83ffff */
.L_x_20:
[----:B-1----:R-:W-:Y:S01]  /*1a30*/  ULEA UR8, UR6, UR4, 0x3 ;  /* 0x0000000406087291 */ /* 0x002fe2000f8e18ff */
[----:B------:R-:W-:Y:S01]  /*1a40*/  SHF.L.U32 R2, R17, 0x1f, RZ ;  /* 0x0000001f11027819 */ /* 0x000fe200000006ff */
[----:B------:R-:W-:Y:S01]  /*1a50*/  @!P1 SYNCS.ARRIVE.TRANS64.A1T0 RZ, [UR4+0xa8], RZ ;  /* 0x0000a8ffffff99a7 */ /* 0x000fe20008100004 */
[----:B------:R-:W-:-:S06]  /*1a60*/  UISETP.GT.AND UP0, UPT, UR15, UR14, UPT ;  /* 0x0000000e0f00728c */ /* 0x000fcc000bf04270 */
[----:B--2---:R1:W2:Y:S03]  /*1a70*/  SYNCS.PHASECHK.TRANS64.TRYWAIT P0, [UR8+0x30], R2 ;  /* 0x00003002ff0075a7 */ /* 0x0042a60008001108 */
[----:B------:R-:W-:Y:S05]  /*1a80*/  BRA.U !UP0, `(.L_x_26) ;  /* 0x0000000108c07547 */ /* 0x000fea000b800000 */
[----:B------:R-:W-:Y:S02]  /*1a90*/  UIADD3 UR29, UPT, UPT, UR7, UR21, URZ ;  /* 0x00000015071d7290 */ /* 0x000fe4000fffe0ff */
[----:B------:R-:W-:Y:S01]  /*1aa0*/  UIADD3 UR18, UPT, UPT, UR34, 0x40, URZ ;  /* 0x0000004022127890 */ /* 0x000fe2000fffe0ff */
[----:B------:R-:W-:-:S11]  /*1ab0*/  UMOV UR35, UR6 ;  /* 0x0000000600237c82 */ /* 0x000fd60008000000 */
.L_x_31:
[----:B-1----:R-:W-:Y:S01]  /*1ac0*/  ULEA UR25, UR35, UR4, 0x3 ;  /* 0x0000000423197291 */ /* 0x002fe2000f8e18ff */
[----:B--2---:R-:W-:Y:S01]  /*1ad0*/  @!P5 MOV R3, 0x8000 ;  /* 0x000080000003d802 */ /* 0x004fe20000000f00 */
[----:B--2---:R-:W-:Y:S10]  /*1ae0*/  @P0 BRA `(.L_x_27) ;  /* 0x00000000000c0947 */ /* 0x004ff40003800000 */
[----:B------:R-:W-:-:S04]  /*1af0*/  SHF.L.U32 R4, R17, 0x1f, RZ ;  /* 0x0000001f11047819 */ /* 0x000fc800000006ff */
[----:B------:R-:W2:Y:S02]  /*1b00*/  SYNCS.PHASECHK.TRANS64.TRYWAIT P0, [UR25+0x30], R4 ;  /* 0x00003004ff0075a7 */ /* 0x000ea40008001119 */
[----:B--2---:R-:W-:Y:S05]  /*1b10*/  @!P0 BRA `(.L_x_28) ;  /* 0x0000007400108947 */ /* 0x004fea0003800000 */
.L_x_27:
[----:B------:R2:W-:Y:S01]  /*1b20*/  @!P5 SYNCS.ARRIVE.TRANS64 RZ, [UR25], R3 ;  /* 0x00000003ffffd9a7 */ /* 0x0005e20008000019 */
[----:B------:R-:W-:Y:S04]  /*1b30*/  BSSY.RECONVERGENT B0, `(.L_x_29) ;  /* 0x0000003000007945 */ /* 0x000fe80003800200 */
[----:B------:R-:W-:Y:S05]  /*1b40*/  @P4 BRA `(.L_x_30) ;  /* 0x0000000000044947 */ /* 0x000fea0003800000 */
[----:B------:R-:W-:Y:S05]  /*1b50*/  BPT.TRAP 0x1 ;  /* 0x000000040000795c */ /* 0x000fea0000300000 */
.L_x_30:
[----:B------:R-:W-:Y:S05]  /*1b60*/  BSYNC.RECONVERGENT B0 ;  /* 0x0000000000007941 */ /* 0x000fea0003800200 */
.L_x_29:
        /* <DEDUP_REMOVED lines=24> */
[----:B------:R-:W-:Y:S01]  /*1cf0*/  UMOV UR12, UR36 ;  /* 0x00000024000c7c82 */ /* 0x000fe20008000000 */
[----:B------:R-:W-:Y:S01]  /*1d00*/  UMOV UR9, UR25 ;  /* 0x0000001900097c82 */ /* 0x000fe20008000000 */
[----:B------:R1:W-:Y:S01]  /*1d10*/  UTMALDG.3D [UR24], [UR38], desc[UR30] ;  /* 0x00001e18260075b4 */ /* 0x0003e20008011000 */
[----:B------:R-:W-:Y:S01]  /*1d20*/  UMOV UR10, UR27 ;  /* 0x0000001b000a7c82 */ /* 0x000fe20008000000 */
[----:B------:R-:W-:Y:S01]  /*1d30*/  UIADD3 UR21, UPT, UPT, UR21, 0x1, URZ ;  /* 0x0000000115157890 */ /* 0x000fe2000fffe0ff */
[----:B------:R-:W-:-:S03]  /*1d40*/  UMOV UR35, UR6 ;  /* 0x0000000600237c82 */ /* 0x000fc60008000000 */
[----:B------:R-:W-:Y:S01]  /*1d50*/  UISETP.NE.AND UP0, UPT, UR21, UR29, UPT ;  /* 0x0000001d1500728c */ /* 0x000fe2000bf05270 */
[----:B------:R1:W-:Y:S01]  /*1d60*/  UTMALDG.3D [UR16], [UR38], desc[UR30] ;  /* 0x00001e10260075b4 */ /* 0x0003e20008011000 */
[----:B------:R1:W-:Y:S07]  /*1d70*/  UTMALDG.3D [UR8], [UR32], desc[UR30] ;  /* 0x00001e08200075b4 */ /* 0x0003ee0008011000 */
[----:B------:R-:W-:Y:S05]  /*1d80*/  BRA.U UP0, `(.L_x_31) ;  /* 0xfffffffd004c7547 */ /* 0x000fea000b83ffff */
.L_x_26:
[C---:B-1----:R-:W-:Y:S01]  /*1d90*/  LEA R2, R16.reuse, UR4, 0x3 ;  /* 0x0000000410027c11 */ /* 0x042fe2000f8e18ff */
[----:B------:R-:W-:Y:S01]  /*1da0*/  NOP ;  /* 0x0000000000007918 */ /* 0x000fe20000000000 */
[----:B--2---:R-:W-:Y:S02]  /*1db0*/  SHF.L.U32 R3, R13, 0x1f, RZ ;  /* 0x0000001f0d037819 */ /* 0x004fe400000006ff */
[----:B------:R-:W-:Y:S02]  /*1dc0*/  LEA R4, R16, UR4, 0x4 ;  /* 0x0000000410047c11 */ /* 0x000fe4000f8e20ff */
[----:B------:R-:W1:Y:S02]  /*1dd0*/  SYNCS.PHASECHK.TRANS64.TRYWAIT P0, [R2+URZ+0xb0], R3 ;  /* 0x0000b003020075a7 */ /* 0x000e6400080011ff */
[----:B-1----:R-:W-:Y:S05]  /*1de0*/  @!P0 BRA `(.L_x_32) ;  /* 0x0000007000748947 */ /* 0x002fea0003800000 */
.L_x_136:
[----:B------:R-:W2:Y:S01]  /*1df0*/  LDS.128 R4, [R4+0x140] ;  /* 0x0001400004047984 */ /* 0x000ea20000000c00 */
[----:B---3--:R-:W-:Y:S01]  /*1e00*/  ISETP.GE.AND P0, PT, R40, 0x1, PT ;  /* 0x000000012800780c */ /* 0x008fe20003f06270 */
[----:B-1----:R-:W-:Y:S01]  /*1e10*/  VIADD R2, R2, 0xc0 ;  /* 0x000000c002027836 */ /* 0x002fe20000000000 */
[----:B------:R-:W-:Y:S01]  /*1e20*/  @!PT LDS RZ, [RZ] ;  /* 0x00000000fffff984 */ /* 0x000fe20000000800 */
[----:B------:R-:W-:Y:S01]  /*1e30*/  @!PT LDS RZ, [RZ] ;  /* 0x00000000fffff984 */ /* 0x000fe20000000800 */
[----:B------:R-:W-:Y:S01]  /*1e40*/  @!PT LDS RZ, [RZ] ;  /* 0x00000000fffff984 */ /* 0x000fe20000000800 */
[----:B------:R-:W-:Y:S01]  /*1e50*/  @!PT LDS RZ, [RZ] ;  /* 0x00000000fffff984 */ /* 0x000fe20000000800 */
[----:B------:R1:W-:Y:S06]  /*1e60*/  MEMBAR.ALL.CTA ;  /* 0x0000000000007992 */ /* 0x0003ec0000008000 */
[----:B-1----:R-:W1:Y:S01]  /*1e70*/  FENCE.VIEW.ASYNC.S ;  /* 0x00000000000073c6 */ /* 0x002e620000000000 */
[----:B------:R-:W-:-:S04]  /*1e80*/  PRMT R2, RZ, 0x654, R2 ;  /* 0x00000654ff027816 */ /* 0x000fc80000000002 */
[----:B-1----:R1:W-:Y:S01]  /*1e90*/  SYNCS.ARRIVE.TRANS64.RED.A1T0 RZ, [R2+URZ], RZ ;  /* 0x000000ff02ff79a7 */ /* 0x0023e200081004ff */
[----:B--2---:R-:W-:-:S13]  /*1ea0*/  LOP3.LUT P2, RZ, R6, 0x1, RZ, 0xc0, !PT ;  /* 0x0000000106ff7812 */ /* 0x004fda000784c0ff */
[----:B------:R-:W-:Y:S01]  /*1eb0*/  @P2 SHF.R.U32.HI R3, RZ, 0x10, R5 ;  /* 0x00000010ff032819 */ /* 0x000fe20000011605 */
[----:B------:R-:W-:Y:S01]  /*1ec0*/  VOTEU.ANY UP0, P2 ;  /* 0x0000000000ff7886 */ /* 0x000fe20001000100 */
[----:B------:R-:W-:Y:S02]  /*1ed0*/  @P2 MOV R10, R4 ;  /* 0x00000004000a2202 */ /* 0x000fe40000000f00 */
[----:B------:R-:W-:Y:S02]  /*1ee0*/  @P2 R2UR.BROADCAST UR8, R3 ;  /* 0x00000000030822ca */ /* 0x000fe400008e0000 */
[----:B------:R-:W-:-:S11]  /*1ef0*/  @P2 LOP3.LUT R9, R5, 0xffff, RZ, 0xc0, !PT ;  /* 0x0000ffff05092812 */ /* 0x000fd600078ec0ff */
[----:B------:R-:W-:Y:S01]  /*1f00*/  @UP0 UMOV UR36, UR8 ;  /* 0x0000000800240c82 */ /* 0x000fe20008000000 */
[----:B-1----:R-:W-:Y:S05]  /*1f10*/  @!P0 BRA `(.L_x_33) ;  /* 0x0000000000b88947 */ /* 0x002fea0003800000 */
[----:B------:R-:W4:Y:S01]  /*1f20*/  LDC.64 R4, c[0x0][0xb18] ;  /* 0x0002c600ff047b82 */ /* 0x000f220000000a00 */
[----:B------:R-:W-:-:S07]  /*1f30*/  ISETP.NE.AND P3, PT, R40, 0x1, PT ;  /* 0x000000012800780c */ /* 0x000fce0003f65270 */
[----:B------:R-:W1:Y:S08]  /*1f40*/  LDC.64 R6, c[0x0][0xb10] ;  /* 0x0002c400ff067b82 */ /* 0x000e700000000a00 */
[----:B------:R-:W2:Y:S08]  /*1f50*/  LDC R14, c[0x0][0xb20] ;  /* 0x0002c800ff0e7b82 */ /* 0x000eb00000000800 */
[----:B------:R-:W3:Y:S01]  /*1f60*/  LDC R15, c[0x0][0xb0c] ;  /* 0x0002c300ff0f7b82 */ /* 0x000ee20000000800 */
[----:B----4-:R-:W-:Y:S01]  /*1f70*/  IMAD.HI.U32 R19, R0, R5, RZ ;  /* 0x0000000500137227 */ /* 0x010fe200078e00ff */
[----:B------:R-:W-:-:S03]  /*1f80*/  ISETP.NE.AND P0, PT, R4, 0x1, PT ;  /* 0x000000010400780c */ /* 0x000fc60003f05270 */
[----:B------:R-:W-:-:S03]  /*1f90*/  IMAD.HI.U32 R5, R9, R5, RZ ;  /* 0x0000000509057227 */ /* 0x000fc600078e00ff */
[----:B------:R-:W4:Y:S01]  /*1fa0*/  LDC.64 R2, c[0x0][0xb28] ;  /* 0x0002ca00ff027b82 */ /* 0x000f220000000a00 */
[----:B-1----:R-:W-:-:S04]  /*1fb0*/  IMAD.HI.U32 R20, R8, R6, RZ ;  /* 0x0000000608147227 */ /* 0x002fc800078e00ff */
[----:B------:R-:W-:Y:S01]  /*1fc0*/  IMAD.HI.U32 R21, R10, R6, RZ ;  /* 0x000000060a157227 */ /* 0x000fe200078e00ff */
[----:B------:R-:W-:Y:S02]  /*1fd0*/  SHF.R.U32.HI R20, RZ, R7, R20 ;  /* 0x00000007ff147219 */ /* 0x000fe40000011614 */
[-C--:B--2---:R-:W-:Y:S02]  /*1fe0*/  SHF.R.U32.HI R19, RZ, R14.reuse, R19 ;  /* 0x0000000eff137219 */ /* 0x084fe40000011613 */
[----:B------:R-:W-:Y:S02]  /*1ff0*/  SHF.R.U32.HI R5, RZ, R14, R5 ;  /* 0x0000000eff057219 */ /* 0x000fe40000011605 */
[----:B------:R-:W-:Y:S02]  /*2000*/  SEL R19, R0, R19, !P0 ;  /* 0x0000001300137207 */ /* 0x000fe40004000000 */
[----:B------:R-:W-:Y:S02]  /*2010*/  SHF.R.U32.HI R21, RZ, R7, R21 ;  /* 0x00000007ff157219 */ /* 0x000fe40000011615 */
[----:B---3--:R-:W-:-:S02]  /*2020*/  ISETP.NE.AND P1, PT, R15, 0x1, PT ;  /* 0x000000010f00780c */ /* 0x008fc40003f25270 */
[----:B------:R-:W-:Y:S02]  /*2030*/  SEL R5, R9, R5, !P0 ;  /* 0x0000000509057207 */ /* 0x000fe40004000000 */
[----:B------:R-:W-:Y:S02]  /*2040*/  SEL R20, R8, R20, !P1 ;  /* 0x0000001408147207 */ /* 0x000fe40004800000 */
[----:B------:R-:W-:Y:S01]  /*2050*/  SEL R21, R10, R21, !P1 ;  /* 0x000000150a157207 */ /* 0x000fe20004800000 */
[----:B----4-:R-:W-:-:S04]  /*2060*/  IMAD.HI.U32 R18, R19, R2, RZ ;  /* 0x0000000213127227 */ /* 0x010fc800078e00ff */
        /* <DEDUP_REMOVED lines=10> */
[----:B------:R-:W-:-:S04]  /*2110*/  @!P0 IMAD.HI.U32 R7, R21, R2, RZ ;  /* 0x0000000215078227 */ /* 0x000fc800078e00ff */
[----:B------:R-:W-:Y:S01]  /*2120*/  IMAD.MOV R2, RZ, RZ, -R6 ;  /* 0x000000ffff027224 */ /* 0x000fe200078e0a06 */
[----:B------:R-:W-:Y:S02]  /*2130*/  @!P0 SHF.R.U32.HI R3, RZ, R3, R7 ;  /* 0x00000003ff038219 */ /* 0x000fe40000011607 */
[----:B------:R-:W-:Y:S01]  /*2140*/  IADD3 R7, PT, PT, -R5, RZ, RZ ;  /* 0x000000ff05077210 */ /* 0x000fe20007ffe1ff */
[----:B------:R-:W-:Y:S01]  /*2150*/  IMAD R2, R40, R2, R5 ;  /* 0x0000000228027224 */ /* 0x000fe200078e0205 */
        /* <DEDUP_REMOVED lines=10> */
.L_x_33:
[----:B------:R-:W1:Y:S02]  /*2200*/  LDCU UR8, c[0x0][0xb30] ;  /* 0x00016600ff0877ac */ /* 0x000e640008000800 */
[----:B-1----:R-:W-:-:S09]  /*2210*/  UISETP.NE.AND UP0, UPT, UR8, 0x1, UPT ;  /* 0x000000010800788c */ /* 0x002fd2000bf05270 */
[----:B------:R-:W-:Y:S05]  /*2220*/  BRA.U UP0, `(.L_x_34) ;  /* 0x0000000100407547 */ /* 0x000fea000b800000 */
[----:B------:R-:W1:Y:S08]  /*2230*/  LDC.64 R4, c[0x0][0xb10] ;  /* 0x0002c400ff047b82 */ /* 0x000e700000000a00 */
[----:B------:R-:W2:Y:S08]  /*2240*/  LDC.64 R2, c[0x0][0xb18] ;  /* 0x0002c600ff027b82 */ /* 0x000eb00000000a00 */
[----:B------:R-:W3:Y:S08]  /*2250*/  LDC R6, c[0x0][0xb20] ;  /* 0x0002c800ff067b82 */ /* 0x000ef00000000800 */
[----:B------:R-:W4:Y:S01]  /*2260*/  LDC R7, c[0x0][0xb0c] ;  /* 0x0002c300ff077b82 */ /* 0x000f220000000800 */
[----:B-1----:R-:W-:-:S05]  /*2270*/  IMAD.HI.U32 R4, R10, R4, RZ ;  /* 0x000000040a047227 */ /* 0x002fca00078e00ff */
[----:B------:R-:W-:Y:S01]  /*2280*/  SHF.R.U32.HI R4, RZ, R5, R4 ;  /* 0x00000005ff047219 */ /* 0x000fe20000011604 */
[----:B--2---:R-:W-:Y:S01]  /*2290*/  IMAD.HI.U32 R3, R9, R3, RZ ;  /* 0x0000000309037227 */ /* 0x004fe200078e00ff */
[----:B------:R-:W-:-:S04]  /*22a0*/  ISETP.NE.AND P0, PT, R2, 0x1, PT ;  /* 0x000000010200780c */ /* 0x000fc80003f05270 */
[----:B---3--:R-:W-:-:S04]  /*22b0*/  SHF.R.U32.HI R3, RZ, R6, R3 ;  /* 0x00000006ff037219 */ /* 0x008fc80000011603 */
[----:B------:R-:W-:Y:S02]  /*22c0*/  SEL R3, R9, R3, !P0 ;  /* 0x0000000309037207 */ /* 0x000fe40004000000 */
[----:B----4-:R-:W-:-:S04]  /*22d0*/  ISETP.NE.AND P1, PT, R7, 0x1, PT ;  /* 0x000000010700780c */ /* 0x010fc80003f25270 */
[----:B------:R-:W-:-:S05]  /*22e0*/  SEL R4, R10, R4, !P1 ;  /* 0x000000040a047207 */ /* 0x000fca0004800000 */
[----:B------:R-:W-:Y:S02]  /*22f0*/  IMAD.IADD R5, R3, 0x1, -R4 ;  /* 0x0000000103057824 */ /* 0x000fe400078e0a04 */
[----:B------:R-:W-:Y:S02]  /*2300*/  IMAD.IADD R3, R4, 0x1, -R3 ;  /* 0x0000000104037824 */ /* 0x000fe400078e0a03 */
[----:B------:R-:W-:Y:S02]  /*2310*/  IMAD R10, R5, R7, R10 ;  /* 0x00000007050a7224 */ /* 0x000fe400078e020a */
[----:B------:R-:W-:-:S07]  /*2320*/  IMAD R9, R3, R2, R9 ;  /* 0x0000000203097224 */ /* 0x000fce00078e0209 */
.L_x_34:
[----:B------:R-:W-:Y:S01]  /*2330*/  VIADD R16, R16, 0x1 ;  /* 0x0000000110107836 */ /* 0x000fe20000000000 */
[----:B------:R-:W-:Y:S01]  /*2340*/  PLOP3.LUT P1, PT, PT, PT, PT, 0x80, 0x8 ;  /* 0x000000000008781c */ /* 0x000fe20003f2f070 */
[----:B------:R-:W-:Y:S02]  /*2350*/  IMAD.IADD R15, R10, 0x1, R87 ;  /* 0x000000010a0f7824 */ /* 0x000fe400078e0257 */
[----:B------:R-:W-:Y:S01]  /*2360*/  IMAD.IADD R14, R9, 0x1, R86 ;  /* 0x00000001090e7824 */ /* 0x000fe200078e0256 */
[----:B------:R-:W-:-:S04]  /*2370*/  ISETP.NE.AND P0, PT, R16, 0x2, PT ;  /* 0x000000021000780c */ /* 0x000fc80003f05270 */
[----:B------:R-:W-:Y:S02]  /*2380*/  SEL R2, RZ, 0x1, P0 ;  /* 0x00000001ff027807 */ /* 0x000fe40000000000 */
[----:B------:R-:W-:Y:S02]  /*2390*/  SEL R16, R16, RZ, P0 ;  /* 0x000000ff10107207 */ /* 0x000fe40000000000 */
[----:B------:R-:W-:Y:S01]  /*23a0*/  LOP3.LUT R13, R13, R2, RZ, 0x3c, !PT ;  /* 0x000000020d0d7212 */ /* 0x000fe200078e3cff */
[----:B------:R-:W-:Y:S06]  /*23b0*/  @P2 BRA `(.L_x_35) ;  /* 0xfffffff000702947 */ /* 0x000fec000383ffff */
[----:B------:R-:W-:Y:S01]  /*23c0*/  UIADD3 UR4, UPT, UPT, UR4, 0x30, URZ ;  /* 0x0000003004047890 */ /* 0x000fe2000fffe0ff */
[----:B------:R-:W-:-:S03]  /*23d0*/  SHF.L.U32 R2, R17, 0x1f, RZ ;  /* 0x0000001f11027819 */ /* 0x000fc600000006ff */
[----:B------:R-:W-:-:S09]  /*23e0*/  ULEA UR5, UR6, UR4, 0x3 ;  /* 0x0000000406057291 */ /* 0x000fd2000f8e18ff */
[----:B------:R-:W1:Y:S02]  /*23f0*/  SYNCS.PHASECHK.TRANS64.TRYWAIT P0, [UR5], R2 ;  /* 0x00000002ff0075a7 */ /* 0x000e640008001105 */
[----:B-1----:R-:W-:Y:S05]  /*2400*/  @!P0 BRA `(.L_x_36) ;  /* 0x0000006c00008947 */ /* 0x002fea0003800000 */
.L_x_138:
[----:B------:R-:W-:-:S04]  /*2410*/  UIADD3 UR6, UPT, UPT, UR6, 0x1, URZ ;  /* 0x0000000106067890 */ /* 0x000fc8000fffe0ff */
[----:B------:R-:W-:-:S04]  /*2420*/  UISETP.NE.AND UP0, UPT, UR6, 0x6, UPT ;  /* 0x000000060600788c */ /* 0x000fc8000bf05270 */
[----:B------:R-:W-:Y:S02]  /*2430*/  USEL UR7, URZ, 0x1, UP0 ;  /* 0x00000001ff077887 */ /* 0x000fe40008000000 */
[----:B------:R-:W-:-:S04]  /*2440*/  USEL UR6, UR6, URZ, UP0 ;  /* 0x000000ff06067287 */ /* 0x000fc80008000000 */
[----:B------:R-:W-:Y:S01]  /*2450*/  ULEA UR5, UR6, UR4, 0x3 ;  /* 0x0000000406057291 */ /* 0x000fe2000f8e18ff */
[----:B-1----:R-:W-:-:S04]  /*2460*/  LOP3.LUT R2, R17, UR7, RZ, 0x3c, !PT ;  /* 0x0000000711027c12 */ /* 0x002fc8000f8e3cff */
[----:B------:R-:W-:-:S04]  /*2470*/  SHF.L.U32 R3, R2, 0x1f, RZ ;  /* 0x0000001f02037819 */ /* 0x000fc800000006ff */
[----:B------:R-:W1:Y:S02]  /*2480*/  SYNCS.PHASECHK.TRANS64.TRYWAIT P0, [UR5], R3 ;  /* 0x00000003ff0075a7 */ /* 0x000e640008001105 */
[----:B-1----:R-:W-:Y:S05]  /*2490*/  @!P0 BRA `(.L_x_37) ;  /* 0x0000006800f48947 */ /* 0x002fea0003800000 */
.L_x_140:
[----:B------:R-:W-:-:S04]  /*24a0*/  UIADD3 UR6, UPT, UPT, UR6, 0x1, URZ ;  /* 0x0000000106067890 */ /* 0x000fc8000fffe0ff */
[----:B------:R-:W-:-:S04]  /*24b0*/  UISETP.NE.AND UP0, UPT, UR6, 0x6, UPT ;  /* 0x000000060600788c */ /* 0x000fc8000bf05270 */
[----:B------:R-:W-:Y:S02]  /*24c0*/  USEL UR7, URZ, 0x1, UP0 ;  /* 0x00000001ff077887 */ /* 0x000fe40008000000 */
[----:B------:R-:W-:-:S04]  /*24d0*/  USEL UR6, UR6, URZ, UP0 ;  /* 0x000000ff06067287 */ /* 0x000fc80008000000 */
[----:B------:R-:W-:Y:S01]  /*24e0*/  ULEA UR5, UR6, UR4, 0x3 ;  /* 0x0000000406057291 */ /* 0x000fe2000f8e18ff */
[----:B------:R-:W-:-:S04]  /*24f0*/  LOP3.LUT R2, R2, UR7, RZ, 0x3c, !PT ;  /* 0x0000000702027c12 */ /* 0x000fc8000f8e3cff */
[----:B-1----:R-:W-:-:S04]  /*2500*/  SHF.L.U32 R3, R2, 0x1f, RZ ;  /* 0x0000001f02037819 */ /* 0x002fc800000006ff */
[----:B------:R-:W1:Y:S02]  /*2510*/  SYNCS.PHASECHK.TRANS64.TRYWAIT P0, [UR5], R3 ;  /* 0x00000003ff0075a7 */ /* 0x000e640008001105 */
[----:B-1----:R-:W-:Y:S05]  /*2520*/  @!P0 BRA `(.L_x_38) ;  /* 0x0000006800e88947 */ /* 0x002fea0003800000 */
.L_x_142:
        /* <DEDUP_REMOVED lines=9> */
.L_x_144:
        /* <DEDUP_REMOVED lines=9> */
.L_x_146:
[----:B------:R-:W-:-:S04]  /*2650*/  UIADD3 UR6, UPT, UPT, UR6, 0x1, URZ ;  /* 0x0000000106067890 */ /* 0x000fc8000fffe0ff */
[----:B------:R-:W-:-:S04]  /*2660*/  UISETP.NE.AND UP0, UPT, UR6, 0x6, UPT ;  /* 0x000000060600788c */ /* 0x000fc8000bf05270 */
[----:B------:R-:W-:Y:S02]  /*2670*/  USEL UR5, URZ, 0x1, UP0 ;  /* 0x00000001ff057887 */ /* 0x000fe40008000000 */
[----:B------:R-:W-:-:S04]  /*2680*/  USEL UR6, UR6, URZ, UP0 ;  /* 0x000000ff06067287 */ /* 0x000fc80008000000 */
[----:B------:R-:W-:Y:S01]  /*2690*/  ULEA UR6, UR6, UR4, 0x3 ;  /* 0x0000000406067291 */ /* 0x000fe2000f8e18ff */
[----:B------:R-:W-:-:S04]  /*26a0*/  LOP3.LUT R2, R2, UR5, RZ, 0x3c, !PT ;  /* 0x0000000502027c12 */ /* 0x000fc8000f8e3cff */
[----:B------:R-:W-:Y:S01]  /*26b0*/  SHF.L.U32 R2, R2, 0x1f, RZ ;  /* 0x0000001f02027819 */ /* 0x000fe200000006ff */
[----:B-1--4-:R-:W-:-:S07]  /*26c0*/  IMAD.U32 R0, RZ, RZ, UR6 ;  /* 0x00000006ff007e24 */ /* 0x012fce000f8e00ff */
.L_x_41:
[----:B-1----:R1:W2:Y:S02]  /*26d0*/  SYNCS.PHASECHK.TRANS64.TRYWAIT P0, [R0+URZ], R2 ;  /* 0x00000002000075a7 */ /* 0x0022a400080011ff */
[----:B--2---:R-:W-:Y:S05]  /*26e0*/  @!P0 NANOSLEEP.SYNCS 0x989680 ;  /* 0x009896800000895d */ /* 0x004fea0003900000 */
[----:B------:R-:W2:Y:S02]  /*26f0*/  @!P0 SYNCS.PHASECHK.TRANS64 P0, [R0+URZ], R2 ;  /* 0x00000002000085a7 */ /* 0x000ea400080010ff */
[----:B--2---:R-:W-:Y:S05]  /*2700*/  @P0 EXIT ;  /* 0x000000000000094d */ /* 0x004fea0003800000 */
[----:B------:R-:W-:Y:S05]  /*2710*/  BRA `(.L_x_41) ;  /* 0xfffffffc00ec7947 */ /* 0x000fea000383ffff */
.L_x_17:
[----:B------:R-:W-:-:S04]  /*2720*/  UISETP.NE.AND UP1, UPT, UR37, URZ, UPT ;  /* 0x000000ff2500728c */ /* 0x000fc8000bf25270 */
[----:B------:R-:W-:-:S09]  /*2730*/  UISETP.NE.OR UP1, UPT, UR8, 0x1, UP1 ;  /* 0x000000010800788c */ /* 0x000fd20008f25670 */
[----:B------:R-:W-:Y:S05]  /*2740*/  BRA.U UP1, `(.L_x_42) ;  /* 0x0000000501487547 */ /* 0x000fea000b800000 */
[----:B------:R-:W-:Y:S01]  /*2750*/  ISETP.NE.AND P2, PT, R2, RZ, PT ;  /* 0x000000ff0200720c */ /* 0x000fe20003f45270 */
[----:B------:R-:W-:Y:S01]  /*2760*/  IMAD.MOV.U32 R12, RZ, RZ, 0x1 ;  /* 0x00000001ff0c7424 */ /* 0x000fe200078e00ff */
[----:B------:R-:W-:Y:S02]  /*2770*/  CS2R R10, SRZ ;  /* 0x00000000000a7805 */ /* 0x000fe4000001ff00 */
[----:B------:R-:W-:Y:S01]  /*2780*/  CS2R R8, SRZ ;  /* 0x0000000000087805 */ /* 0x000fe2000001ff00 */
[----:B------:R-:W-:Y:S01]  /*2790*/  UMOV UR4, 0x400 ;  /* 0x0000040000047882 */ /* 0x000fe20000000000 */
[----:B------:R-:W-:Y:S01]  /*27a0*/  UMOV UR6, URZ ;  /* 0x000000ff00067c82 */ /* 0x000fe20008000000 */
[----:B------:R-:W-:-:S12]  /*27b0*/  ULEA UR37, UR37, UR4, 0x18 ;  /* 0x0000000425257291 */ /* 0x000fd8000f8ec0ff */
.L_x_46:
[----:B------:R-:W-:Y:S02]  /*27c0*/  LEA R0, R8, UR37, 0x3 ;  /* 0x0000002508007c11 */ /* 0x000fe4000f8e18ff */
[----:B------:R-:W-:-:S03]  /*27d0*/  SHF.L.U32 R4, R9, 0x1f, RZ ;  /* 0x0000001f09047819 */ /* 0x000fc600000006ff */
[----:B------:R-:W-:Y:S01]  /*27e0*/  VIADD R5, R0, 0x120 ;  /* 0x0000012000057836 */ /* 0x000fe20000000000 */
[----:B------:R-:W1:Y:S02]  /*27f0*/  SYNCS.PHASECHK.TRANS64.TRYWAIT P0, [R0+URZ+0x110], R4 ;  /* 0x00011004000075a7 */ /* 0x000e6400080011ff */
[----:B-1----:R-:W-:Y:S05]  /*2800*/  @!P0 BRA `(.L_x_43) ;  /* 0x0000006800788947 */ /* 0x002fea0003800000 */
.L_x_147:
[----:B------:R-:W-:Y:S01]  /*2810*/  ULEA UR5, UR6, UR37, 0x3 ;  /* 0x0000002506057291 */ /* 0x000fe2000f8e18ff */
[----:B-1----:R-:W-:Y:S01]  /*2820*/  PRMT R0, RZ, 0x654, R5 ;  /* 0x00000654ff007816 */ /* 0x002fe20000000005 */
[----:B------:R-:W-:Y:S01]  /*2830*/  @!P2 IMAD.MOV.U32 R4, RZ, RZ, 0x10 ;  /* 0x00000010ff04a424 */ /* 0x000fe200078e00ff */
[----:B------:R-:W-:Y:S01]  /*2840*/  SHF.L.U32 R5, R12, 0x1f, RZ ;  /* 0x0000001f0c057819 */ /* 0x000fe200000006ff */
[----:B------:R-:W-:Y:S01]  /*2850*/  UIADD3 UR4, UPT, UPT, UR5, 0xb0, URZ ;  /* 0x000000b005047890 */ /* 0x000fe2000fffe0ff */
[----:B------:R1:W-:Y:S05]  /*2860*/  SYNCS.ARRIVE.TRANS64.RED.A1T0 RZ, [R0+URZ], RZ ;  /* 0x000000ff00ff79a7 */ /* 0x0003ea00081004ff */
[----:B------:R-:W-:Y:S01]  /*2870*/  IMAD.U32 R6, RZ, RZ, UR4 ;  /* 0x00000004ff067e24 */ /* 0x000fe2000f8e00ff */
[----:B------:R-:W2:Y:S04]  /*2880*/  SYNCS.PHASECHK.TRANS64.TRYWAIT P0, [UR5+0xc0], R5 ;  /* 0x0000c005ff0075a7 */ /* 0x000ea80008001105 */
[----:B------:R-:W-:Y:S01]  /*2890*/  PRMT R6, R2, 0x654, R6 ;  /* 0x0000065402067816 */ /* 0x000fe20000000006 */
[----:B-12---:R-:W-:Y:S06]  /*28a0*/  @!P0 BRA `(.L_x_44) ;  /* 0x0000006800648947 */ /* 0x006fec0003800000 */
.L_x_149:
[----:B------:R-:W-:Y:S01]  /*28b0*/  ULEA UR4, UR6, UR37, 0x4 ;  /* 0x0000002506047291 */ /* 0x000fe2000f8e20ff */
[----:B------:R-:W-:Y:S01]  /*28c0*/  SEL R3, R6, R3, !P2 ;  /* 0x0000000306037207 */ /* 0x000fe20005000000 */
[----:B------:R-:W-:Y:S01]  /*28d0*/  UIADD3 UR5, UPT, UPT, UR5, 0xb0, URZ ;  /* 0x000000b005057890 */ /* 0x000fe2000fffe0ff */
[----:B-1----:R-:W-:Y:S01]  /*28e0*/  LEA R0, R11, UR37, 0x3 ;  /* 0x000000250b007c11 */ /* 0x002fe2000f8e18ff */
[----:B------:R-:W-:Y:S01]  /*28f0*/  UIADD3 UR4, UPT, UPT, UR4, 0x140, URZ ;  /* 0x0000014004047890 */ /* 0x000fe2000fffe0ff */
[----:B------:R1:W-:Y:S01]  /*2900*/  @!P2 SYNCS.ARRIVE.TRANS64.RED RZ, [R3+URZ], R4 ;  /* 0x0000000403ffa9a7 */ /* 0x0003e200080004ff */
[----:B------:R-:W-:Y:S01]  /*2910*/  UIADD3 UR6, UPT, UPT, UR6, 0x1, URZ ;  /* 0x0000000106067890 */ /* 0x000fe2000fffe0ff */
[----:B------:R-:W-:-:S03]  /*2920*/  VIADD R8, R8, 0x1 ;  /* 0x0000000108087836 */ /* 0x000fc60000000000 */
[----:B------:R-:W-:Y:S02]  /*2930*/  UISETP.NE.AND UP0, UPT, UR6, 0x2, UPT ;  /* 0x000000020600788c */ /* 0x000fe4000bf05270 */
[----:B------:R-:W-:Y:S01]  /*2940*/  ISETP.NE.AND P0, PT, R8, 0x2, PT ;  /* 0x000000020800780c */ /* 0x000fe20003f05270 */
[----:B------:R-:W-:Y:S06]  /*2950*/  UGETNEXTWORKID.BROADCAST [UR4], [UR5] ;  /* 0x00000000040073ca */ /* 0x000fec0008000100 */
[----:B------:R-:W-:Y:S02]  /*2960*/  USEL UR4, URZ, 0x1, UP0 ;  /* 0x00000001ff047887 */ /* 0x000fe40008000000 */
[----:B------:R-:W-:-:S04]  /*2970*/  USEL UR6, UR6, URZ, UP0 ;  /* 0x000000ff06067287 */ /* 0x000fc80008000000 */
[----:B------:R-:W-:Y:S02]  /*2980*/  LOP3.LUT R12, R12, UR4, RZ, 0x3c, !PT ;  /* 0x000000040c0c7c12 */ /* 0x000fe4000f8e3cff */
[----:B-1----:R-:W-:-:S04]  /*2990*/  SHF.L.U32 R4, R10, 0x1f, RZ ;  /* 0x0000001f0a047819 */ /* 0x002fc800000006ff */
[----:B------:R-:W1:Y:S02]  /*29a0*/  SYNCS.PHASECHK.TRANS64.TRYWAIT P1, [R0+URZ+0xb0], R4 ;  /* 0x0000b004000075a7 */ /* 0x000e6400080211ff */
[----:B-1----:R-:W-:Y:S05]  /*29b0*/  @!P1 BRA `(.L_x_45) ;  /* 0x0000006800389947 */ /* 0x002fea0003800000 */
.L_x_150:
[C---:B-1----:R-:W-:Y:S01]  /*29c0*/  LEA R4, R11.reuse, UR37, 0x4 ;  /* 0x000000250b047c11 */ /* 0x042fe2000f8e20ff */
[----:B------:R-:W-:Y:S01]  /*29d0*/  VIADD R0, R0, 0xc0 ;  /* 0x000000c000007836 */ /* 0x000fe20000000000 */
[----:B------:R-:W-:Y:S01]  /*29e0*/  SEL R8, R8, RZ, P0 ;  /* 0x000000ff08087207 */ /* 0x000fe20000000000 */
[----:B------:R-:W-:-:S03]  /*29f0*/  VIADD R11, R11, 0x1 ;  /* 0x000000010b0b7836 */ /* 0x000fc60000000000 */
[----:B------:R-:W1:Y:S01]  /*2a00*/  LDS.128 R4, [R4+0x140] ;  /* 0x0001400004047984 */ /* 0x000e620000000c00 */
[----:B------:R-:W-:Y:S02]  /*2a10*/  PRMT R0, RZ, 0x654, R0 ;  /* 0x00000654ff007816 */ /* 0x000fe40000000000 */
[C---:B------:R-:W-:Y:S01]  /*2a20*/  ISETP.NE.AND P1, PT, R11.reuse, 0x2, PT ;  /* 0x000000020b00780c */ /* 0x040fe20003f25270 */
[----:B------:R-:W-:Y:S01]  /*2a30*/  @!PT LDS RZ, [RZ] ;  /* 0x00000000fffff984 */ /* 0x000fe20000000800 */
[----:B------:R-:W-:Y:S01]  /*2a40*/  @!PT LDS RZ, [RZ] ;  /* 0x00000000fffff984 */ /* 0x000fe20000000800 */
[----:B------:R-:W-:Y:S01]  /*2a50*/  @!PT LDS RZ, [RZ] ;  /* 0x00000000fffff984 */ /* 0x000fe20000000800 */
[----:B------:R-:W-:Y:S01]  /*2a60*/  @!PT LDS RZ, [RZ] ;  /* 0x00000000fffff984 */ /* 0x000fe20000000800 */
[----:B------:R2:W-:Y:S06]  /*2a70*/  MEMBAR.ALL.CTA ;  /* 0x0000000000007992 */ /* 0x0005ec0000008000 */
[----:B--2---:R-:W2:Y:S01]  /*2a80*/  FENCE.VIEW.ASYNC.S ;  /* 0x00000000000073c6 */ /* 0x004ea20000000000 */
[----:B------:R-:W-:Y:S01]  /*2a90*/  SEL R11, R11, RZ, P1 ;  /* 0x000000ff0b0b7207 */ /* 0x000fe20000800000 */
[----:B--2---:R2:W-:Y:S01]  /*2aa0*/  SYNCS.ARRIVE.TRANS64.RED.A1T0 RZ, [R0+URZ], RZ ;  /* 0x000000ff00ff79a7 */ /* 0x0045e200081004ff */
[----:B-1----:R-:W-:-:S02]  /*2ab0*/  LOP3.LUT P3, RZ, R6, 0x1, RZ, 0xc0, !PT ;  /* 0x0000000106ff7812 */ /* 0x002fc4000786c0ff */
[----:B------:R-:W-:-:S04]  /*2ac0*/  SEL R4, RZ, 0x1, P1 ;  /* 0x00000001ff047807 */ /* 0x000fc80000800000 */
[----:B------:R-:W-:Y:S02]  /*2ad0*/  LOP3.LUT R10, R10, R4, RZ, 0x3c, !PT ;  /* 0x000000040a0a7212 */ /* 0x000fe400078e3cff */
[----:B--2---:R-:W-:-:S04]  /*2ae0*/  SEL R0, RZ, 0x1, P0 ;  /* 0x00000001ff007807 */ /* 0x004fc80000000000 */
[----:B------:R-:W-:Y:S01]  /*2af0*/  LOP3.LUT R9, R9, R0, RZ, 0x3c, !PT ;  /* 0x0000000009097212 */ /* 0x000fe200078e3cff */
[----:B------:R-:W-:Y:S06]  /*2b00*/  @P3 BRA `(.L_x_46) ;  /* 0xfffffffc002c3947 */ /* 0x000fec000383ffff */
[----:B------:R-:W-:Y:S01]  /*2b10*/  ULEA UR5, UR6, UR37, 0x3 ;  /* 0x0000002506057291 */ /* 0x000fe2000f8e18ff */
[----:B------:R-:W-:-:S08]  /*2b20*/  SHF.L.U32 R2, R12, 0x1f, RZ ;  /* 0x0000001f0c027819 */ /* 0x000fd000000006ff */
[----:B------:R-:W1:Y:S02]  /*2b30*/  SYNCS.PHASECHK.TRANS64 P0, [UR5+0xc0], R2 ;  /* 0x0000c002ff0075a7 */ /* 0x000e640008001005 */
[----:B-1----:R-:W-:Y:S05]  /*2b40*/  @P0 BRA `(.L_x_47) ;  /* 0x0000000000080947 */ /* 0x002fea0003800000 */
[----:B------:R-:W1:Y:S02]  /*2b50*/  SYNCS.PHASECHK.TRANS64.TRYWAIT P0, [UR5+0xc0], R2 ;  /* 0x0000c002ff0075a7 */ /* 0x000e640008001105 */
[----:B-1----:R-:W-:Y:S05]  /*2b60*/  @!P0 BRA `(.L_x_48) ;  /* 0x0000006400e08947 */ /* 0x002fea0003800000 */
.L_x_47:
[----:B------:R-:W-:-:S04]  /*2b70*/  UIADD3 UR4, UPT, UPT, UR6, 0x1, URZ ;  /* 0x0000000106047890 */ /* 0x000fc8000fffe0ff */
[----:B------:R-:W-:-:S04]  /*2b80*/  UISETP.NE.AND UP0, UPT, UR4, 0x2, UPT ;  /* 0x000000020400788c */ /* 0x000fc8000bf05270 */
[----:B------:R-:W-:Y:S02]  /*2b90*/  USEL UR7, URZ, 0x1, UP0 ;  /* 0x00000001ff077887 */ /* 0x000fe40008000000 */
[----:B------:R-:W-:-:S04]  /*2ba0*/  USEL UR4, UR4, URZ, UP0 ;  /* 0x000000ff04047287 */ /* 0x000fc80008000000 */
[----:B------:R-:W-:Y:S01]  /*2bb0*/  ULEA UR4, UR4, UR37, 0x3 ;  /* 0x0000002504047291 */ /* 0x000fe2000f8e18ff */
[----:B-1----:R-:W-:-:S04]  /*2bc0*/  LOP3.LUT R2, R12, UR7, RZ, 0x3c, !PT ;  /* 0x000000070c027c12 */ /* 0x002fc8000f8e3cff */
[----:B------:R-:W-:-:S04]  /*2bd0*/  SHF.L.U32 R0, R2, 0x1f, RZ ;  /* 0x0000001f02007819 */ /* 0x000fc800000006ff */
[----:B------:R-:W1:Y:S02]  /*2be0*/  SYNCS.PHASECHK.TRANS64 P0, [UR4+0xc0], R0 ;  /* 0x0000c000ff0075a7 */ /* 0x000e640008001004 */
[----:B-1----:R-:W-:Y:S05]  /*2bf0*/  @P0 EXIT ;  /* 0x000000000000094d */ /* 0x002fea0003800000 */
[----:B------:R-:W-:Y:S02]  /*2c00*/  SHF.L.U32 R2, R2, 0x1f, RZ ;  /* 0x0000001f02027819 */ /* 0x000fe400000006ff */
[----:B------:R-:W-:-:S07]  /*2c10*/  MOV R0, UR4 ;  /* 0x0000000400007c02 */ /* 0x000fce0008000f00 */
.L_x_49:
[----:B-1----:R1:W2:Y:S02]  /*2c20*/  SYNCS.PHASECHK.TRANS64.TRYWAIT P0, [R0+URZ+0xc0], R2 ;  /* 0x0000c002000075a7 */ /* 0x0022a400080011ff */
[----:B--2---:R-:W-:Y:S05]  /*2c30*/  @!P0 NANOSLEEP.SYNCS 0x989680 ;  /* 0x009896800000895d */ /* 0x004fea0003900000 */
[----:B------:R-:W2:Y:S02]  /*2c40*/  @!P0 SYNCS.PHASECHK.TRANS64 P0, [R0+URZ+0xc0], R2 ;  /* 0x0000c002000085a7 */ /* 0x000ea400080010ff */
[----:B--2---:R-:W-:Y:S05]  /*2c50*/  @P0 EXIT ;  /* 0x000000000000094d */ /* 0x004fea0003800000 */
[----:B------:R-:W-:Y:S05]  /*2c60*/  BRA `(.L_x_49) ;  /* 0xfffffffc00ec7947 */ /* 0x000fea000383ffff */
.L_x_42:
[----:B------:R-:W-:-:S09]  /*2c70*/  UISETP.NE.AND UP1, UPT, UR8, URZ, UPT ;  /* 0x000000ff0800728c */ /* 0x000fd2000bf25270 */
[----:B------:R-:W-:Y:S05]  /*2c80*/  BRA.U UP1, `(.L_x_50) ;  /* 0x0000000d01b47547 */ /* 0x000fea000b800000 */
[----:B------:R-:W-:Y:S01]  /*2c90*/  UMOV UR4, 0x40 ;  /* 0x0000004000047882 */ /* 0x000fe20000000000 */
[----:B------:R-:W-:Y:S01]  /*2ca0*/  NOP ;  /* 0x0000000000007918 */ /* 0x000fe20000000000 */
[----:B------:R-:W-:Y:S01]  /*2cb0*/  ULEA UR4, UR37, UR4, 0x18 ;  /* 0x0000000425047291 */ /* 0x000fe2000f8ec0ff */
[----:B------:R-:W-:Y:S02]  /*2cc0*/  UMOV UR5, 0x400 ;  /* 0x0000040000057882 */ /* 0x000fe40000000000 */
[----:B------:R-:W-:-:S06]  /*2cd0*/  ULEA UR37, UR37, UR5, 0x18 ;  /* 0x0000000525257291 */ /* 0x000fcc000f8ec0ff */
[----:B------:R-:W1:Y:S02]  /*2ce0*/  LDS.U8 R0, [UR4+0x1c] ;  /* 0x00001c04ff007984 */ /* 0x000e640008000000 */
[----:B-1----:R-:W-:-:S13]  /*2cf0*/  ISETP.NE.AND P0, PT, R0, RZ, PT ;  /* 0x000000ff0000720c */ /* 0x002fda0003f05270 */
[----:B------:R-:W-:Y:S05]  /*2d00*/  @P0 BRA `(.L_x_51) ;  /* 0x0000000000580947 */ /* 0x000fea0003800000 */
[----:B------:R-:W-:-:S13]  /*2d10*/  ELECT P0, URZ, PT ;  /* 0x0000000000ff782f */ /* 0x000fda0003800000 */
[----:B------:R-:W-:Y:S05]  /*2d20*/  @!P0 BRA `(.L_x_52) ;  /* 0x0000000000608947 */ /* 0x000fea0003800000 */
[----:B------:R-:W-:Y:S01]  /*2d30*/  UMOV UR5, 0x10 ;  /* 0x0000001000057882 */ /* 0x000fe20000000000 */
[----:B------:R-:W-:Y:S01]  /*2d40*/  HFMA2 R0, -RZ, RZ, 0, 5.9604644775390625e-08 ;  /* 0x00000001ff007431 */ /* 0x000fe200000001ff */
[----:B------:R-:W-:-:S03]  /*2d50*/  MOV R2, 0xffff ;  /* 0x0000ffff00027802 */ /* 0x000fc60000000f00 */
[----:B------:R-:W-:Y:S04]  /*2d60*/  DEPBAR.LE SB1, 0x36 ;  /* 0x00009d800000791a */ /* 0x000fe80000000000 */
[----:B------:R-:W1:Y:S02]  /*2d70*/  UTCATOMSWS.FIND_AND_SET.ALIGN UP0, UR5, UR5 ;  /* 0x00000005000575e3 */ /* 0x000e640008000800 */
[----:B-1----:R-:W-:Y:S01]  /*2d80*/  MOV R3, UR5 ;  /* 0x0000000500037c02 */ /* 0x002fe20008000f00 */
[----:B------:R-:W-:Y:S06]  /*2d90*/  BRA.U UP0, `(.L_x_53) ;  /* 0x0000000100187547 */ /* 0x000fec000b800000 */
.L_x_54:
[----:B------:R-:W-:Y:S05]  /*2da0*/  NANOSLEEP 0x64 ;  /* 0x000000640000795d */ /* 0x000fea0003800000 */
[----:B------:R-:W-:-:S05]  /*2db0*/  UMOV UR5, 0x10 ;  /* 0x0000001000057882 */ /* 0x000fca0000000000 */
[----:B------:R-:W-:Y:S04]  /*2dc0*/  DEPBAR.LE SB1, 0x36 ;  /* 0x00009d800000791a */ /* 0x000fe80000000000 */
[----:B------:R-:W1:Y:S02]  /*2dd0*/  UTCATOMSWS.FIND_AND_SET.ALIGN UP0, UR5, UR5 ;  /* 0x00000005000575e3 */ /* 0x000e640008000800 */
[----:B-1----:R-:W-:Y:S01]  /*2de0*/  MOV R3, UR5 ;  /* 0x0000000500037c02 */ /* 0x002fe20008000f00 */
[----:B------:R-:W-:Y:S05]  /*2df0*/  BRA.U !UP0, `(.L_x_54) ;  /* 0xfffffffd08e87547 */ /* 0x000fea000b83ffff */
.L_x_53:
[-C--:B------:R-:W-:Y:S02]  /*2e00*/  SHF.L.U32 R2, R2, R3.reuse, RZ ;  /* 0x0000000302027219 */ /* 0x080fe400000006ff */
[----:B------:R-:W-:Y:S01]  /*2e10*/  SHF.L.U32 R0, R0, R3, RZ ;  /* 0x0000000300007219 */ /* 0x000fe200000006ff */
[----:B------:R-:W-:Y:S02]  /*2e20*/  IMAD.SHL.U32 R3, R3, 0x20, RZ ;  /* 0x0000002003037824 */ /* 0x000fe400078e00ff */
[----:B------:R1:W-:Y:S04]  /*2e30*/  ATOMS.OR RZ, [UR4+0x14], R2 ;  /* 0x00001402ffff798c */ /* 0x0003e8000b000004 */
[----:B------:R1:W-:Y:S04]  /*2e40*/  ATOMS.OR RZ, [UR4+0x18], R0 ;  /* 0x00001800ffff798c */ /* 0x0003e8000b000004 */
[----:B------:R1:W-:Y:S01]  /*2e50*/  STS [UR37+0x160], R3 ;  /* 0x00016003ff007988 */ /* 0x0003e20008000825 */
[----:B------:R-:W-:Y:S05]  /*2e60*/  BRA `(.L_x_52) ;  /* 0x0000000000107947 */ /* 0x000fea0003800000 */
.L_x_51:
[----:B------:R-:W-:Y:S02]  /*2e70*/  MOV R0, 0xffffffff ;  /* 0xffffffff00007802 */ /* 0x000fe40000000f00 */
[----:B------:R-:W-:-:S03]  /*2e80*/  MOV R2, 0x2eb0 ;  /* 0x00002eb000027802 */ /* 0x000fc60000000f00 */
[----:B------:R1:W-:Y:S04]  /*2e90*/  STS [UR37+0x160], R0 ;  /* 0x00016000ff007988 */ /* 0x0003e80008000825 */
[----:B-1-3-5:R-:W-:Y:S05]  /*2ea0*/  CALL.REL.NOINC `($__internal_1_$__cuda_sm10x_tcgen05_guardrail_trap_phase_invalid_during_alloc) ;  /* 0x0000006c00287944 */ /* 0x02afea0003c00000 */
.L_x_52:
[----:B------:R-:W-:Y:S05]  /*2eb0*/  WARPSYNC.ALL ;  /* 0x0000000000007948 */ /* 0x000fea0003800000 */
[----:B------:R-:W2:Y:S01]  /*2ec0*/  S2UR UR5, SR_CgaCtaId ;  /* 0x00000000000579c3 */ /* 0x000ea20000008800 */
[----:B------:R-:W-:Y:S01]  /*2ed0*/  UMOV UR4, 0x400 ;  /* 0x0000040000047882 */ /* 0x000fe20000000000 */
[----:B------:R-:W-:-:S06]  /*2ee0*/  NOP ;  /* 0x0000000000007918 */ /* 0x000fcc0000000000 */
[----:B------:R-:W-:Y:S06]  /*2ef0*/  BAR.ARV 0x6, 0xa0 ;  /* 0x0182800000007b1d */ /* 0x000fec0000002000 */
[----:B------:R-:W4:Y:S01]  /*2f00*/  LDCU UR7, c[0x0][0x38c] ;  /* 0x00007180ff0777ac */ /* 0x000f220008000800 */
[----:B------:R-:W-:Y:S01]  /*2f10*/  IMAD.MOV.U32 R11, RZ, RZ, 0x1 ;  /* 0x00000001ff0b7424 */ /* 0x000fe200078e00ff */
[----:B------:R-:W-:Y:S01]  /*2f20*/  CS2R R8, SRZ ;  /* 0x0000000000087805 */ /* 0x000fe2000001ff00 */
[----:B------:R-:W-:Y:S01]  /*2f30*/  IMAD.MOV.U32 R10, RZ, RZ, RZ ;  /* 0x000000ffff0a7224 */ /* 0x000fe200078e00ff */
[----:B------:R-:W3:Y:S01]  /*2f40*/  LDCU UR6, c[0x0][0x38c] ;  /* 0x00007180ff0677ac */ /* 0x000ee20008000800 */
[----:B------:R-:W-:Y:S01]  /*2f50*/  UMOV UR15, URZ ;  /* 0x000000ff000f7c82 */ /* 0x000fe20008000000 */
[----:B------:R-:W-:Y:S01]  /*2f60*/  UMOV UR14, URZ ;  /* 0x000000ff000e7c82 */ /* 0x000fe20008000000 */
[----:B--2---:R-:W-:Y:S01]  /*2f70*/  ULEA UR5, UR5, UR4, 0x18 ;  /* 0x0000000405057291 */ /* 0x004fe2000f8ec0ff */
[----:B------:R-:W-:Y:S01]  /*2f80*/  UMOV UR24, 0x0 ;  /* 0x0000000000187882 */ /* 0x000fe20000000000 */
[----:B------:R-:W-:-:S02]  /*2f90*/  UMOV UR25, 0x8208010 ;  /* 0x0820801000197882 */ /* 0x000fc40000000000 */
[----:B------:R-:W-:Y:S02]  /*2fa0*/  UIADD3 UR10, UPT, UPT, UR5, 0x8400, URZ ;  /* 0x00008400050a7890 */ /* 0x000fe4000fffe0ff */
[----:B------:R-:W-:Y:S02]  /*2fb0*/  UIADD3 UR11, UPT, UPT, UR5, 0x20400, URZ ;  /* 0x00020400050b7890 */ /* 0x000fe4000fffe0ff */
[----:B----4-:R-:W-:Y:S01]  /*2fc0*/  UIADD3 UR7, UPT, UPT, UR7, 0x3f, URZ ;  /* 0x0000003f07077890 */ /* 0x010fe2000fffe0ff */
[----:B-1----:R-:W1:Y:S01]  /*2fd0*/  LDS R0, [UR5+0x160] ;  /* 0x00016005ff007984 */ /* 0x002e620008000800 */
[----:B------:R-:W-:Y:S02]  /*2fe0*/  USHF.R.U32.HI UR10, URZ, 0x4, UR10 ;  /* 0x00000004ff0a7899 */ /* 0x000fe4000801160a */
[----:B------:R-:W-:Y:S02]  /*2ff0*/  USHF.R.S32.HI UR4, URZ, 0x1f, UR7 ;  /* 0x0000001fff047899 */ /* 0x000fe40008011407 */
[----:B------:R-:W-:-:S02]  /*3000*/  USHF.R.U32.HI UR11, URZ, 0x4, UR11 ;  /* 0x00000004ff0b7899 */ /* 0x000fc4000801160b */
[----:B------:R-:W-:Y:S02]  /*3010*/  ULEA.HI UR4, UR4, UR7, URZ, 0x6 ;  /* 0x0000000704047291 */ /* 0x000fe4000f8f30ff */
[----:B------:R-:W-:Y:S02]  /*3020*/  ULOP3.LUT UR10, UR10, 0x3fff, URZ, 0xc0, !UPT ;  /* 0x00003fff0a0a7892 */ /* 0x000fe4000f8ec0ff */
[----:B------:R-:W-:Y:S02]  /*3030*/  USHF.R.S32.HI UR4, URZ, 0x6, UR4 ;  /* 0x00000006ff047899 */ /* 0x000fe40008011404 */
[----:B------:R-:W-:Y:S02]  /*3040*/  ULOP3.LUT UR11, UR11, 0x3fff, URZ, 0xc0, !UPT ;  /* 0x00003fff0b0b7892 */ /* 0x000fe4000f8ec0ff */
[----:B------:R-:W-:Y:S01]  /*3050*/  UISETP.LT.AND UP0, UPT, UR4, 0x1, UPT ;  /* 0x000000010400788c */ /* 0x000fe2000bf01270 */
[----:B------:R-:W-:Y:S01]  /*3060*/  UMOV UR22, 0x0 ;  /* 0x0000000000167882 */ /* 0x000fe20000000000 */
[----:B------:R-:W-:-:S02]  /*3070*/  UMOV UR23, 0x8208010 ;  /* 0x0820801000177882 */ /* 0x000fc40000000000 */
[----:B------:R-:W-:Y:S02]  /*3080*/  USEL UR9, UR4, 0x1, !UP0 ;  /* 0x0000000104097887 */ /* 0x000fe4000c000000 */
[----:B------:R-:W-:Y:S02]  /*3090*/  ULOP3.LUT UR10, UR10, 0x2000000, URZ, 0xfc, !UPT ;  /* 0x020000000a0a7892 */ /* 0x000fe4000f8efcff */
[----:B------:R-:W-:Y:S02]  /*30a0*/  ULOP3.LUT UR11, UR11, 0x10000, URZ, 0xfc, !UPT ;  /* 0x000100000b0b7892 */ /* 0x000fe4000f8efcff */
[----:B------:R-:W-:Y:S02]  /*30b0*/  UIADD3 UR9, UPT, UPT, -UR9, URZ, URZ ;  /* 0x000000ff09097290 */ /* 0x000fe4000fffe1ff */
[----:B---3--:R-:W-:Y:S01]  /*30c0*/  UISETP.GE.AND UP3, UPT, UR6, 0x1, UPT ;  /* 0x000000010600788c */ /* 0x008fe2000bf66270 */
[----:B------:R-:W-:Y:S01]  /*30d0*/  UMOV UR20, 0x0 ;  /* 0x0000000000147882 */ /* 0x000fe20000000000 */
[----:B------:R-:W-:Y:S01]  /*30e0*/  UMOV UR21, 0x8208010 ;  /* 0x0820801000157882 */ /* 0x000fe20000000000 */
[----:B------:R-:W-:Y:S01]  /*30f0*/  UMOV UR18, 0x0 ;  /* 0x0000000000127882 */ /* 0x000fe20000000000 */
[----:B------:R-:W-:Y:S01]  /*3100*/  UMOV UR19, 0x8208010 ;  /* 0x0820801000137882 */ /* 0x000fe20000000000 */
[----:B-1----:R-:W-:-:S15]  /*3110*/  R2UR UR16, R0 ;  /* 0x00000000001072ca */ /* 0x002fde00000e0000 */
.L_x_61:
[----:B------:R-:W-:Y:S02]  /*3120*/  LEA R0, R10, UR5, 0x3 ;  /* 0x000000050a007c11 */ /* 0x000fe4000f8e18ff */
[----:B------:R-:W-:Y:S02]  /*3130*/  SHF.L.U32 R2, R9, 0x1f, RZ ;  /* 0x0000001f09027819 */ /* 0x000fe400000006ff */
[----:B------:R-:W-:Y:S01]  /*3140*/  PLOP3.LUT P0, PT, PT, PT, UP3, 0x80, 0x8 ;  /* 0x000000000008781c */ /* 0x000fe20003f0f038 */
[----:B------:R-:W-:Y:S01]  /*3150*/  VIADD R3, R0, 0xc0 ;  /* 0x000000c000037836 */ /* 0x000fe20000000000 */
[----:B-1----:R-:W1:Y:S02]  /*3160*/  SYNCS.PHASECHK.TRANS64.TRYWAIT P1, [R0+URZ+0xb0], R2 ;  /* 0x0000b002000075a7 */ /* 0x002e6400080211ff */
[----:B-1-3--:R-:W-:Y:S09]  /*3170*/  @!P1 BRA `(.L_x_55) ;  /* 0x0000006000749947 */ /* 0x00aff20003800000 */
.L_x_152:
[----:B------:R-:W-:Y:S01]  /*3180*/  LEA R4, R10, UR5, 0x4 ;  /* 0x000000050a047c11 */ /* 0x000fe2000f8e20ff */
[----:B------:R-:W-:Y:S01]  /*3190*/  @UP3 ULEA UR6, UR14, UR5, 0x3 ;  /* 0x000000050e063291 */ /* 0x000fe2000f8e18ff */
[----:B------:R-:W-:Y:S01]  /*31a0*/  PLOP3.LUT P2, PT, PT, PT, PT, 0x80, 0x8 ;  /* 0x000000000008781c */ /* 0x000fe20003f4f070 */
[----:B------:R-:W-:Y:S01]  /*31b0*/  ULEA UR7, UR15, UR5, 0x3 ;  /* 0x000000050f077291 */ /* 0x000fe2000f8e18ff */
[----:B------:R-:W-:Y:S01]  /*31c0*/  PRMT R3, RZ, 0x654, R3 ;  /* 0x00000654ff037816 */ /* 0x000fe20000000003 */
[----:B------:R-:W-:Y:S01]  /*31d0*/  ULEA UR8, UR15, UR16, 0x7 ;  /* 0x000000100f087291 */ /* 0x000fe2000f8e38ff */
[----:B------:R-:W2:Y:S01]  /*31e0*/  LDS.128 R4, [R4+0x140] ;  /* 0x0001400004047984 */ /* 0x000ea20000000c00 */
[----:B-1----:R-:W-:Y:S02]  /*31f0*/  @P0 SHF.L.U32 R2, R8, 0x1f, RZ ;  /* 0x0000001f08020819 */ /* 0x002fe400000006ff */
[----:B------:R-:W-:Y:S01]  /*3200*/  SHF.L.U32 R0, R11, 0x1f, RZ ;  /* 0x0000001f0b007819 */ /* 0x000fe200000006ff */
[----:B------:R-:W-:Y:S01]  /*3210*/  @!PT LDS RZ, [RZ] ;  /* 0x00000000fffff984 */ /* 0x000fe20000000800 */
[----:B------:R-:W-:Y:S01]  /*3220*/  @!PT LDS RZ, [RZ] ;  /* 0x00000000fffff984 */ /* 0x000fe20000000800 */
[----:B------:R-:W-:Y:S01]  /*3230*/  @!PT LDS RZ, [RZ] ;  /* 0x00000000fffff984 */ /* 0x000fe20000000800 */
[----:B------:R-:W-:Y:S01]  /*3240*/  @!PT LDS RZ, [RZ] ;  /* 0x00000000fffff984 */ /* 0x000fe20000000800 */
[----:B------:R1:W-:Y:S06]  /*3250*/  MEMBAR.ALL.CTA ;  /* 0x0000000000007992 */ /* 0x0003ec0000008000 */
[----:B-1----:R-:W1:Y:S02]  /*3260*/  FENCE.VIEW.ASYNC.S ;  /* 0x00000000000073c6 */ /* 0x002e640000000000 */
[----:B-1----:R1:W-:Y:S01]  /*3270*/  SYNCS.ARRIVE.TRANS64.RED.A1T0 RZ, [R3+URZ], RZ ;  /* 0x000000ff03ff79a7 */ /* 0x0023e200081004ff */
[----:B------:R1:W3:Y:S01]  /*3280*/  @P0 SYNCS.PHASECHK.TRANS64.TRYWAIT P2, [UR6], R2 ;  /* 0x00000002ff0005a7 */ /* 0x0002e20008041106 */
[----:B--2---:R-:W-:Y:S01]  /*3290*/  LOP3.LUT P1, RZ, R6, 0x1, RZ, 0xc0, !PT ;  /* 0x0000000106ff7812 */ /* 0x004fe2000782c0ff */
[----:B------:R-:W2:Y:S02]  /*32a0*/  SYNCS.PHASECHK.TRANS64.TRYWAIT P0, [UR7+0xf0], R0 ;  /* 0x0000f000ff0075a7 */ /* 0x000ea40008001107 */
[----:B-123--:R-:W-:Y:S10]  /*32b0*/  @!P0 BRA `(.L_x_56) ;  /* 0x0000006000388947 */ /* 0x00eff40003800000 */
.L_x_154:
[----:B------:R-:W-:Y:S01]  /*32c0*/  IADD3 R10, PT, PT, R10, 0x1, RZ ;  /* 0x000000010a0a7810 */ /* 0x000fe20007ffe0ff */
[----:B------:R-:W-:Y:S06]  /*32d0*/  BRA.U !UP3, `(.L_x_57) ;  /* 0x000000010bc07547 */ /* 0x000fec000b800000 */
[----:B------:R-:W-:Y:S01]  /*32e0*/  UPLOP3.LUT UP4, UPT, UPT, UPT, UPT, 0x40, 0x4 ;  /* 0x000000000004789c */ /* 0x000fe20003f8e870 */
[----:B------:R-:W-:Y:S01]  /*32f0*/  UMOV UR13, UR9 ;  /* 0x00000009000d7c82 */ /* 0x000fe20008000000 */
[----:B------:R-:W-:Y:S01]  /*3300*/  UMOV UR12, UR4 ;  /* 0x00000004000c7c82 */ /* 0x000fe20008000000 */
[----:B------:R-:W-:-:S08]  /*3310*/  UMOV UR17, UR14 ;  /* 0x0000000e00117c82 */ /* 0x000fd00008000000 */
.L_x_60:
[----:B------:R-:W-:Y:S02]  /*3320*/  UIADD3 UR13, UPT, UPT, UR13, 0x1, URZ ;  /* 0x000000010d0d7890 */ /* 0x000fe4000fffe0ff */
[----:B--2---:R-:W-:Y:S02]  /*3330*/  ULEA UR6, UR17, UR5, 0x3 ;  /* 0x0000000511067291 */ /* 0x004fe4000f8e18ff */
[----:B------:R-:W-:Y:S01]  /*3340*/  UISETP.NE.AND UP0, UPT, UR13, URZ, UPT ;  /* 0x000000ff0d00728c */ /* 0x000fe2000bf05270 */
[----:B---3--:R-:W-:Y:S10]  /*3350*/  @P2 BRA `(.L_x_58) ;  /* 0x00000000000c2947 */ /* 0x008ff40003800000 */
[----:B-1----:R-:W-:Y:S04]  /*3360*/  SHF.L.U32 R2, R8, 0x1f, RZ ;  /* 0x0000001f08027819 */ /* 0x002fe800000006ff */
[----:B------:R-:W1:Y:S02]  /*3370*/  SYNCS.PHASECHK.TRANS64.TRYWAIT P0, [UR6], R2 ;  /* 0x00000002ff0075a7 */ /* 0x000e640008001106 */
[----:B-1----:R-:W-:Y:S05]  /*3380*/  @!P0 BRA `(.L_x_59) ;  /* 0x00000060001c8947 */ /* 0x002fea0003800000 */
.L_x_58:
[----:B------:R-:W-:Y:S01]  /*3390*/  UISETP.NE.AND UP1, UPT, UR12, 0x1, UPT ;  /* 0x000000010c00788c */ /* 0x000fe2000bf25270 */
[----:B------:R-:W-:Y:S01]  /*33a0*/  PLOP3.LUT P2, PT, PT, PT, PT, 0x80, 0x8 ;  /* 0x000000000008781c */ /* 0x000fe20003f4f070 */
[----:B------:R-:W-:Y:S02]  /*33b0*/  UIADD3 UR14, UPT, UPT, UR17, 0x1, URZ ;  /* 0x00000001110e7890 */ /* 0x000fe4000fffe0ff */
[----:B------:R-:W-:Y:S02]  /*33c0*/  ULEA UR28, UR17, UR11, 0xa ;  /* 0x0000000b111c7291 */ /* 0x000fe4000f8e50ff */
[----:B------:R-:W-:Y:S01]  /*33d0*/  UISETP.NE.AND UP2, UPT, UR14, 0x6, UPT ;  /* 0x000000060e00788c */ /* 0x000fe2000bf45270 */
[----:B------:R-:W-:Y:S01]  /*33e0*/  PLOP3.LUT P0, PT, PT, PT, UP1, 0x80, 0x8 ;  /* 0x000000000008781c */ /* 0x000fe20003f0f018 */
[----:B------:R-:W-:Y:S02]  /*33f0*/  UIADD3 UR40, UPT, UPT, UR28, 0x2, URZ ;  /* 0x000000021c287890 */ /* 0x000fe4000fffe0ff */
[----:B------:R-:W-:Y:S02]  /*3400*/  USEL UR27, URZ, 0x1, UP2 ;  /* 0x00000001ff1b7887 */ /* 0x000fe40009000000 */
[----:B------:R-:W-:Y:S02]  /*3410*/  USEL UR14, UR14, URZ, UP2 ;  /* 0x000000ff0e0e7287 */ /* 0x000fe40009000000 */
[----:B------:R-:W-:Y:S02]  /*3420*/  UIADD3 UR36, UPT, UPT, UR28, 0x4, URZ ;  /* 0x000000041c247890 */ /* 0x000fe4000fffe0ff */
[----:B------:R-:W-:Y:S01]  /*3430*/  @UP1 ULEA UR26, UR14, UR5, 0x3 ;  /* 0x000000050e1a1291 */ /* 0x000fe2000f8e18ff */
[----:B------:R-:W-:Y:S01]  /*3440*/  LOP3.LUT R8, R8, UR27, RZ, 0x3c, !PT ;  /* 0x0000001b08087c12 */ /* 0x000fe2000f8e3cff */
[----:B------:R-:W-:Y:S02]  /*3450*/  UIADD3 UR32, UPT, UPT, UR28, 0x6, URZ ;  /* 0x000000061c207890 */ /* 0x000fe4000fffe0ff */
[----:B------:R-:W-:Y:S01]  /*3460*/  UIADD3 UR6, UPT, UPT, UR6, 0x30, URZ ;  /* 0x0000003006067890 */ /* 0x000fe2000fffe0ff */
[----:B-1----:R-:W-:Y:S01]  /*3470*/  @P0 SHF.L.U32 R0, R8, 0x1f, RZ ;  /* 0x0000001f08000819 */ /* 0x002fe200000006ff */
[----:B------:R-:W-:Y:S01]  /*3480*/  UIADD3 UR12, UPT, UPT, UR12, -0x1, URZ ;  /* 0xffffffff0c0c7890 */ /* 0x000fe2000fffe0ff */
[----:B------:R-:W-:Y:S02]  /*3490*/  UMOV UR29, 0x40004040 ;  /* 0x40004040001d7882 */ /* 0x000fe40000000000 */
[----:B------:R2:W3:Y:S01]  /*34a0*/  @P0 SYNCS.PHASECHK.TRANS64.TRYWAIT P2, [UR26], R0 ;  /* 0x00000000ff0005a7 */ /* 0x0004e2000804111a */
[----:B------:R-:W-:Y:S01]  /*34b0*/  ULEA UR26, UR17, UR10, 0xa ;  /* 0x0000000a111a7291 */ /* 0x000fe2000f8e50ff */
[----:B------:R-:W-:Y:S01]  /*34c0*/  UMOV UR27, 0x40004040 ;  /* 0x40004040001b7882 */ /* 0x000fe20000000000 */
[----:B------:R-:W-:Y:S02]  /*34d0*/  UMOV UR41, 0x40004040 ;  /* 0x4000404000297882 */ /* 0x000fe40000000000 */
[----:B------:R-:W-:Y:S02]  /*34e0*/  UIADD3 UR38, UPT, UPT, UR26, 0x80, URZ ;  /* 0x000000801a267890 */ /* 0x000fe4000fffe0ff */
[----:B------:R-:W-:Y:S02]  /*34f0*/  UIADD3 UR34, UPT, UPT, UR26, 0x100, URZ ;  /* 0x000001001a227890 */ /* 0x000fe4000fffe0ff */
[----:B------:R-:W-:Y:S01]  /*3500*/  UIADD3 UR30, UPT, UPT, UR26, 0x180, URZ ;  /* 0x000001801a1e7890 */ /* 0x000fe2000fffe0ff */
[----:B------:R2:W-:Y:S01]  /*3510*/  UTCHMMA gdesc[UR26], gdesc[UR28], tmem[UR8], tmem[UR24], idesc[UR25], UP4 ;  /* 0x00ff181c1a0075ea */ /* 0x0005e2000a000008 */
[----:B------:R-:W-:Y:S01]  /*3520*/  UPLOP3.LUT UP4, UPT, UPT, UPT, UPT, 0x80, 0x8 ;  /* 0x000000000008789c */ /* 0x000fe20003f8f070 */
[----:B------:R-:W-:Y:S01]  /*3530*/  UMOV UR39, 0x40004040 ;  /* 0x4000404000277882 */ /* 0x000fe20000000000 */
[----:B------:R-:W-:Y:S01]  /*3540*/  UMOV UR37, 0x40004040 ;  /* 0x4000404000257882 */ /* 0x000fe20000000000 */
[----:B------:R2:W-:Y:S01]  /*3550*/  UTCHMMA gdesc[UR38], gdesc[UR40], tmem[UR8], tmem[UR22], idesc[UR23], UPT ;  /* 0x00ff1628260075ea */ /* 0x0005e2000b800008 */
[----:B------:R-:W-:Y:S01]  /*3560*/  UMOV UR35, 0x40004040 ;  /* 0x4000404000237882 */ /* 0x000fe20000000000 */
[----:B------:R-:W-:Y:S01]  /*3570*/  UMOV UR33, 0x40004040 ;  /* 0x4000404000217882 */ /* 0x000fe20000000000 */
[----:B------:R-:W-:Y:S01]  /*3580*/  UMOV UR31, 0x40004040 ;  /* 0x40004040001f7882 */ /* 0x000fe20000000000 */
[----:B------:R2:W-:Y:S01]  /*3590*/  UTCHMMA gdesc[UR34], gdesc[UR36], tmem[UR8], tmem[UR20], idesc[UR21], UPT ;  /* 0x00ff1424220075ea */ /* 0x0005e2000b800008 */
[----:B------:R2:W-:Y:S01]  /*35a0*/  UTCHMMA gdesc[UR30], gdesc[UR32], tmem[UR8], tmem[UR18], idesc[UR19], UPT ;  /* 0x00ff12201e0075ea */ /* 0x0005e2000b800008 */
[----:B------:R2:W-:Y:S01]  /*35b0*/  UTCBAR [UR6], URZ ;  /* 0x000000ff060073e9 */ /* 0x0005e200080000ff */
[----:B------:R-:W-:Y:S01]  /*35c0*/  UMOV UR17, UR14 ;  /* 0x0000000e00117c82 */ /* 0x000fe20008000000 */
[----:B------:R-:W-:Y:S05]  /*35d0*/  BRA.U UP0, `(.L_x_60) ;  /* 0xfffffffd00507547 */ /* 0x000fea000b83ffff */
.L_x_57:
[----:B------:R-:W-:Y:S01]  /*35e0*/  UIADD3 UR15, UPT, UPT, UR15, 0x1, URZ ;  /* 0x000000010f0f7890 */ /* 0x000fe2000fffe0ff */
[C---:B------:R-:W-:Y:S01]  /*35f0*/  ISETP.NE.AND P0, PT, R10.reuse, 0x2, PT ;  /* 0x000000020a00780c */ /* 0x040fe20003f05270 */
[----:B------:R-:W-:Y:S02]  /*3600*/  UIADD3 UR7, UPT, UPT, UR7, 0xd0, URZ ;  /* 0x000000d007077890 */ /* 0x000fe4000fffe0ff */
[----:B------:R-:W-:Y:S01]  /*3610*/  UISETP.NE.AND UP0, UPT, UR15, 0x4, UPT ;  /* 0x000000040f00788c */ /* 0x000fe2000bf05270 */
[----:B-12---:R-:W-:Y:S02]  /*3620*/  SEL R0, RZ, 0x1, P0 ;  /* 0x00000001ff007807 */ /* 0x006fe40000000000 */
[----:B------:R-:W-:Y:S01]  /*3630*/  SEL R10, R10, RZ, P0 ;  /* 0x000000ff0a0a7207 */ /* 0x000fe20000000000 */
[----:B------:R-:W-:Y:S01]  /*3640*/  USEL UR6, URZ, 0x1, UP0 ;  /* 0x00000001ff067887 */ /* 0x000fe20008000000 */
[----:B------:R-:W-:Y:S01]  /*3650*/  LOP3.LUT R9, R9, R0, RZ, 0x3c, !PT ;  /* 0x0000000009097212 */ /* 0x000fe200078e3cff */
[----:B------:R-:W-:Y:S01]  /*3660*/  USEL UR15, UR15, URZ, UP0 ;  /* 0x000000ff0f0f7287 */ /* 0x000fe20008000000 */
[----:B------:R1:W-:Y:S03]  /*3670*/  UTCBAR [UR7], URZ ;  /* 0x000000ff070073e9 */ /* 0x0003e600080000ff */
[----:B------:R-:W-:Y:S01]  /*3680*/  LOP3.LUT R11, R11, UR6, RZ, 0x3c, !PT ;  /* 0x000000060b0b7c12 */ /* 0x000fe2000f8e3cff */
[----:B------:R-:W-:Y:S07]  /*3690*/  @P1 BRA `(.L_x_61) ;  /* 0xfffffff800a01947 */ /* 0x000fee000383ffff */
[----:B------:R-:W2:Y:S01]  /*36a0*/  S2UR UR4, SR_CgaCtaId ;  /* 0x00000000000479c3 */ /* 0x000ea20000008800 */
[----:B------:R-:W-:Y:S01]  /*36b0*/  ELECT P0, URZ, PT ;  /* 0x0000000000ff782f */ /* 0x000fe20003800000 */
[----:B------:R-:W-:Y:S01]  /*36c0*/  IMAD.MOV.U32 R0, RZ, RZ, 0x1 ;  /* 0x00000001ff007424 */ /* 0x000fe200078e00ff */
[----:B------:R-:W-:Y:S01]  /*36d0*/  UIADD3 UR5, UPT, UPT, UR5, 0xf0, URZ ;  /* 0x000000f005057890 */ /* 0x000fe2000fffe0ff */
[----:B------:R-:W-:Y:S01]  /*36e0*/  SHF.L.U32 R2, R11, 0x1f, RZ ;  /* 0x0000001f0b027819 */ /* 0x000fe200000006ff */
[----:B------:R-:W-:-:S03]  /*36f0*/  UMOV UR6, 0x40 ;  /* 0x0000004000067882 */ /* 0x000fc60000000000 */
[----:B------:R-:W-:Y:S01]  /*3700*/  UVIRTCOUNT.DEALLOC.SMPOOL 0x80 ;  /* 0x000000800000784c */ /* 0x000fe20000000000 */
[----:B--2---:R-:W-:Y:S02]  /*3710*/  ULEA UR4, UR4, UR6, 0x18 ;  /* 0x0000000604047291 */ /* 0x004fe4000f8ec0ff */
[----:B------:R-:W-:-:S07]  /*3720*/  ULEA UR6, UR15, UR5, 0x3 ;  /* 0x000000050f067291 */ /* 0x000fce000f8e18ff */
[----:B------:R2:W-:Y:S02]  /*3730*/  @P0 STS.U8 [UR4+0x1c], R0 ;  /* 0x00001c00ff000988 */ /* 0x0005e40008000004 */
[----:B------:R-:W4:Y:S02]  /*3740*/  SYNCS.PHASECHK.TRANS64.TRYWAIT P0, [UR6], R2 ;  /* 0x00000002ff0075a7 */ /* 0x000f240008001106 */
[----:B--2-4-:R-:W-:Y:S05]  /*3750*/  @!P0 BRA `(.L_x_62) ;  /* 0x0000005c00408947 */ /* 0x014fea0003800000 */
.L_x_157:
[----:B-1----:R-:W-:-:S04]  /*3760*/  UIADD3 UR7, UPT, UPT, UR15, 0x1, URZ ;  /* 0x000000010f077890 */ /* 0x002fc8000fffe0ff */
[----:B------:R-:W-:-:S04]  /*3770*/  UISETP.NE.AND UP0, UPT, UR7, 0x4, UPT ;  /* 0x000000040700788c */ /* 0x000fc8000bf05270 */
[----:B------:R-:W-:Y:S02]  /*3780*/  USEL UR8, URZ, 0x1, UP0 ;  /* 0x00000001ff087887 */ /* 0x000fe40008000000 */
[----:B------:R-:W-:-:S04]  /*3790*/  USEL UR7, UR7, URZ, UP0 ;  /* 0x000000ff07077287 */ /* 0x000fc80008000000 */
[----:B------:R-:W-:Y:S01]  /*37a0*/  ULEA UR6, UR7, UR5, 0x3 ;  /* 0x0000000507067291 */ /* 0x000fe2000f8e18ff */
[----:B--2---:R-:W-:-:S04]  /*37b0*/  LOP3.LUT R2, R11, UR8, RZ, 0x3c, !PT ;  /* 0x000000080b027c12 */ /* 0x004fc8000f8e3cff */
[----:B------:R-:W-:-:S04]  /*37c0*/  SHF.L.U32 R3, R2, 0x1f, RZ ;  /* 0x0000001f02037819 */ /* 0x000fc800000006ff */
[----:B------:R-:W1:Y:S02]  /*37d0*/  SYNCS.PHASECHK.TRANS64.TRYWAIT P0, [UR6], R3 ;  /* 0x00000003ff0075a7 */ /* 0x000e640008001106 */
[----:B-1----:R-:W-:Y:S05]  /*37e0*/  @!P0 BRA `(.L_x_63) ;  /* 0x0000005c00348947 */ /* 0x002fea0003800000 */
.L_x_159:
        /* <DEDUP_REMOVED lines=9> */
.L_x_161:
[----:B------:R-:W-:-:S04]  /*3880*/  UIADD3 UR7, UPT, UPT, UR7, 0x1, URZ ;  /* 0x0000000107077890 */ /* 0x000fc8000fffe0ff */
[----:B------:R-:W-:-:S04]  /*3890*/  UISETP.NE.AND UP0, UPT, UR7, 0x4, UPT ;  /* 0x000000040700788c */ /* 0x000fc8000bf05270 */
[----:B------:R-:W-:Y:S02]  /*38a0*/  USEL UR6, URZ, 0x1, UP0 ;  /* 0x00000001ff067887 */ /* 0x000fe40008000000 */
[----:B------:R-:W-:-:S04]  /*38b0*/  USEL UR7, UR7, URZ, UP0 ;  /* 0x000000ff07077287 */ /* 0x000fc80008000000 */
[----:B------:R-:W-:Y:S01]  /*38c0*/  ULEA UR7, UR7, UR5, 0x3 ;  /* 0x0000000507077291 */ /* 0x000fe2000f8e18ff */
[----:B------:R-:W-:-:S04]  /*38d0*/  LOP3.LUT R2, R2, UR6, RZ, 0x3c, !PT ;  /* 0x0000000602027c12 */ /* 0x000fc8000f8e3cff */
[----:B------:R-:W-:-:S04]  /*38e0*/  SHF.L.U32 R2, R2, 0x1f, RZ ;  /* 0x0000001f02027819 */ /* 0x000fc800000006ff */
[----:B------:R-:W2:Y:S02]  /*38f0*/  SYNCS.PHASECHK.TRANS64.TRYWAIT P0, [UR7], R2 ;  /* 0x00000002ff0075a7 */ /* 0x000ea40008001107 */
[----:B--2---:R-:W-:Y:S05]  /*3900*/  @!P0 BRA `(.L_x_65) ;  /* 0x0000005c001c8947 */ /* 0x004fea0003800000 */
.L_x_163:
[----:B------:R-:W-:Y:S01]  /*3910*/  NOP ;  /* 0x0000000000007918 */ /* 0x000fe20000000000 */
[----:B-1----:R-:W1:Y:S01]  /*3920*/  LDS R0, [UR4+0x14] ;  /* 0x00001404ff007984 */ /* 0x002e620008000800 */
[----:B------:R-:W-:Y:S01]  /*3930*/  ULOP3.LUT UR6, UR16, 0xffff, URZ, 0xc0, !UPT ;  /* 0x0000ffff10067892 */ /* 0x000fe2000f8ec0ff */
[----:B------:R-:W-:Y:S01]  /*3940*/  UMOV UR8, 0xffff ;  /* 0x0000ffff00087882 */ /* 0x000fe20000000000 */
[----:B------:R-:W-:Y:S02]  /*3950*/  UMOV UR5, 0x1 ;  /* 0x0000000100057882 */ /* 0x000fe40000000000 */
[----:B------:R-:W-:-:S04]  /*3960*/  USHF.R.U32.HI UR6, URZ, 0x5, UR6 ;  /* 0x00000005ff067899 */ /* 0x000fc80008011606 */
[----:B------:R-:W-:Y:S02]  /*3970*/  USHF.L.U32 UR8, UR8, UR6, URZ ;  /* 0x0000000608087299 */ /* 0x000fe400080006ff */
[----:B------:R-:W-:-:S04]  /*3980*/  USHF.L.U32 UR5, UR5, UR6, URZ ;  /* 0x0000000605057299 */ /* 0x000fc800080006ff */
[----:B-1----:R-:W-:-:S04]  /*3990*/  LOP3.LUT R0, R0, UR8, RZ, 0xc0, !PT ;  /* 0x0000000800007c12 */ /* 0x002fc8000f8ec0ff */
[----:B------:R-:W-:-:S13]  /*39a0*/  ISETP.NE.AND P0, PT, R0, UR8, PT ;  /* 0x0000000800007c0c */ /* 0x000fda000bf05270 */
[----:B------:R-:W-:Y:S05]  /*39b0*/  @P0 BRA `(.L_x_66) ;  /* 0x0000000000580947 */ /* 0x000fea0003800000 */
[----:B------:R-:W1:Y:S02]  /*39c0*/  LDS R0, [UR4+0x18] ;  /* 0x00001804ff007984 */ /* 0x000e640008000800 */
[----:B-1----:R-:W-:-:S04]  /*39d0*/  LOP3.LUT R0, R0, UR5, RZ, 0xc0, !PT ;  /* 0x0000000500007c12 */ /* 0x002fc8000f8ec0ff */
[----:B------:R-:W-:-:S13]  /*39e0*/  ISETP.NE.AND P0, PT, R0, UR5, PT ;  /* 0x0000000500007c0c */ /* 0x000fda000bf05270 */
[----:B------:R-:W-:Y:S05]  /*39f0*/  @P0 BRA `(.L_x_67) ;  /* 0x00000000003c0947 */ /* 0x000fea0003800000 */
[----:B------:R-:W1:Y:S01]  /*3a00*/  S2R R2, SR_LANEID ;  /* 0x0000000000027919 */ /* 0x000e620000000000 */
[----:B------:R-:W-:Y:S01]  /*3a10*/  ULOP3.LUT UR8, URZ, UR8, URZ, 0x33, !UPT ;  /* 0x00000008ff087292 */ /* 0x000fe2000f8e33ff */
[----:B------:R-:W-:Y:S02]  /*3a20*/  VOTEU.ANY UR7, UPT, PT ;  /* 0x0000000000077886 */ /* 0x000fe400038e0100 */
[----:B------:R-:W-:-:S03]  /*3a30*/  UFLO.U32 UR7, UR7 ;  /* 0x00000007000772bd */ /* 0x000fc600080e0000 */
[----:B------:R-:W-:-:S04]  /*3a40*/  IMAD.U32 R0, RZ, RZ, UR8 ;  /* 0x00000008ff007e24 */ /* 0x000fc8000f8e00ff */
[----:B------:R2:W4:Y:S02]  /*3a50*/  REDUX UR6, R0 ;  /* 0x00000000000673c4 */ /* 0x0005240000000000 */
[----:B------:R1:W-:Y:S02]  /*3a60*/  UTCATOMSWS.AND URZ, UR8 ;  /* 0x0000000800ff79e3 */ /* 0x0003e40008000000 */
[----:B-1----:R-:W-:Y:S02]  /*3a70*/  ISETP.EQ.U32.AND P0, PT, R2, UR7, PT ;  /* 0x0000000702007c0c */ /* 0x002fe4000bf02070 */
[----:B--2---:R-:W-:Y:S02]  /*3a80*/  LOP3.LUT R0, RZ, UR5, RZ, 0x33, !PT ;  /* 0x00000005ff007c12 */ /* 0x004fe4000f8e33ff */
[----:B----4-:R-:W-:Y:S02]  /*3a90*/  MOV R2, UR6 ;  /* 0x0000000600027c02 */ /* 0x010fe40008000f00 */
[----:B------:R-:W1:Y:S07]  /*3aa0*/  REDUX UR5, R0 ;  /* 0x00000000000573c4 */ /* 0x000e6e0000000000 */
[----:B------:R2:W-:Y:S01]  /*3ab0*/  @P0 ATOMS.AND RZ, [UR4+0x14], R2 ;  /* 0x00001402ffff098c */ /* 0x0005e2000a800004 */
[----:B-1----:R-:W-:-:S05]  /*3ac0*/  IMAD.U32 R0, RZ, RZ, UR5 ;  /* 0x00000005ff007e24 */ /* 0x002fca000f8e00ff */
[----:B------:R2:W-:Y:S01]  /*3ad0*/  @P0 ATOMS.AND RZ, [UR4+0x18], R0 ;  /* 0x00001800ffff098c */ /* 0x0005e2000a800004 */
[----:B------:R-:W-:Y:S05]  /*3ae0*/  BRA `(.L_x_68) ;  /* 0x0000000000147947 */ /* 0x000fea0003800000 */
.L_x_67:
[----:B------:R-:W-:Y:S02]  /*3af0*/  MOV R2, 0x3b10 ;  /* 0x00003b1000027802 */ /* 0x000fe40000000f00 */
[----:B---3-5:R-:W-:Y:S05]  /*3b00*/  CALL.REL.NOINC `($__internal_0_$__cuda_sm10x_tcgen05_guardrail_trap_col_being_dealloced_not_returned_by_alloc) ;  /* 0x0000006000047944 */ /* 0x028fea0003c00000 */
[----:B------:R-:W-:Y:S05]  /*3b10*/  BRA `(.L_x_68) ;  /* 0x0000000000087947 */ /* 0x000fea0003800000 */
.L_x_66:
[----:B------:R-:W-:Y:S02]  /*3b20*/  MOV R2, 0x3b40 ;  /* 0x00003b4000027802 */ /* 0x000fe40000000f00 */
[----:B---3-5:R-:W-:Y:S05]  /*3b30*/  CALL.REL.NOINC `($__internal_2_$__cuda_sm10x_tcgen05_guardrail_trap_unallocated_columns_being_dealloced) ;  /* 0x0000006000107944 */ /* 0x028fea0003c00000 */
.L_x_68:
[----:B------:R-:W-:Y:S01]  /*3b40*/  NOP ;  /* 0x0000000000007918 */ /* 0x000fe20000000000 */
[----:B------:R-:W-:Y:S05]  /*3b50*/  EXIT ;  /* 0x000000000000794d */ /* 0x000fea0003800000 */
.L_x_50:
[----:B------:R-:W-:-:S09]  /*3b60*/  UISETP.NE.OR UP2, UPT, UR8, 0x3, !UP2 ;  /* 0x000000030800788c */ /* 0x000fd2000d745670 */
[----:B------:R-:W-:Y:S05]  /*3b70*/  BRA.U UP2, `(.L_x_69) ;  /* 0x0000001102087547 */ /* 0x000fea000b800000 */
[----:B------:R-:W1:Y:S01]  /*3b80*/  LDC R0, c[0x0][0xb30] ;  /* 0x0002cc00ff007b82 */ /* 0x000e620000000800 */
[----:B------:R-:W2:Y:S01]  /*3b90*/  LDCU.64 UR8, c[0x0][0x888] ;  /* 0x00011100ff0877ac */ /* 0x000ea20008000a00 */
[----:B------:R-:W-:Y:S02]  /*3ba0*/  HFMA2 R27, -RZ, RZ, 0, 0 ;  /* 0x00000000ff1b7431 */ /* 0x000fe400000001ff */
[----:B------:R-:W-:Y:S01]  /*3bb0*/  IMAD.MOV.U32 R29, RZ, RZ, 0x1 ;  /* 0x00000001ff1d7424 */ /* 0x000fe200078e00ff */
[----:B------:R-:W-:Y:S01]  /*3bc0*/  MOV R25, 0x2000 ;  /* 0x0000200000197802 */ /* 0x000fe20000000f00 */
[----:B------:R-:W4:Y:S01]  /*3bd0*/  LDCU.64 UR4, c[0x0][0x890] ;  /* 0x00011200ff0477ac */ /* 0x000f220008000a00 */
[----:B------:R-:W-:Y:S01]  /*3be0*/  IMAD.MOV.U32 R28, RZ, RZ, RZ ;  /* 0x000000ffff1c7224 */ /* 0x000fe200078e00ff */
[----:B------:R-:W3:Y:S01]  /*3bf0*/  LDC R24, c[0x0][0x370] ;  /* 0x0000dc00ff187b82 */ /* 0x000ee20000000800 */
[----:B------:R-:W-:Y:S01]  /*3c00*/  UMOV UR7, 0x400 ;  /* 0x0000040000077882 */ /* 0x000fe20000000000 */
[----:B------:R-:W-:-:S02]  /*3c10*/  UPLOP3.LUT UP1, UPT, UPT, UPT, UPT, 0x40, 0x4 ;  /* 0x000000000004789c */ /* 0x000fc40003f2e870 */
[----:B------:R-:W-:-:S04]  /*3c20*/  ULEA UR7, UR37, UR7, 0x18 ;  /* 0x0000000725077291 */ /* 0x000fc8000f8ec0ff */
[----:B------:R-:W3:Y:S01]  /*3c30*/  LDC R3, c[0x0][0xb0c] ;  /* 0x0002c300ff037b82 */ /* 0x000ee20000000800 */
[----:B------:R-:W-:Y:S02]  /*3c40*/  UIADD3 UR13, UPT, UPT, UR7, 0x78, URZ ;  /* 0x00000078070d7890 */ /* 0x000fe4000fffe0ff */
[----:B--2---:R-:W-:Y:S02]  /*3c50*/  UISETP.NE.U32.AND UP2, UPT, UR8, URZ, UPT ;  /* 0x000000ff0800728c */ /* 0x004fe4000bf45070 */
[----:B------:R-:W-:Y:S02]  /*3c60*/  UIADD3 UR33, UPT, UPT, UR7, 0x60, URZ ;  /* 0x0000006007217890 */ /* 0x000fe4000fffe0ff */
[----:B----4-:R-:W-:Y:S01]  /*3c70*/  UISETP.NE.U32.AND UP3, UPT, UR4, URZ, UPT ;  /* 0x000000ff0400728c */ /* 0x010fe2000bf65070 */
[----:B------:R-:W2:Y:S01]  /*3c80*/  LDC R18, c[0x0][0xb20] ;  /* 0x0002c800ff127b82 */ /* 0x000ea20000000800 */
[----:B-1----:R-:W-:Y:S01]  /*3c90*/  ISETP.NE.AND P1, PT, R0, 0x1, PT ;  /* 0x000000010000780c */ /* 0x002fe20003f25270 */
[----:B------:R-:W-:-:S02]  /*3ca0*/  UISETP.NE.AND.EX UP2, UPT, UR9, URZ, UPT, UP2 ;  /* 0x000000ff0900728c */ /* 0x000fc4000bf45320 */
[----:B------:R-:W-:Y:S02]  /*3cb0*/  UIADD3 UR25, UPT, UPT, UR7, 0x68, URZ ;  /* 0x0000006807197890 */ /* 0x000fe4000fffe0ff */
[----:B------:R-:W-:Y:S02]  /*3cc0*/  UIADD3 UR17, UPT, UPT, UR7, 0x70, URZ ;  /* 0x0000007007117890 */ /* 0x000fe4000fffe0ff */
[----:B------:R-:W1:Y:S01]  /*3cd0*/  LDC.64 R30, c[0x0][0x348] ;  /* 0x0000d200ff1e7b82 */ /* 0x000e620000000a00 */
[----:B------:R-:W-:Y:S02]  /*3ce0*/  UPRMT UR13, UR37, 0x654, UR13 ;  /* 0x00000654250d7896 */ /* 0x000fe4000800000d */
[----:B------:R-:W-:-:S05]  /*3cf0*/  UISETP.NE.AND.EX UP3, UPT, UR5, URZ, UPT, UP3 ;  /* 0x000000ff0500728c */ /* 0x000fca000bf65330 */
[----:B------:R-:W4:Y:S08]  /*3d00*/  LDC.64 R16, c[0x0][0xb10] ;  /* 0x0002c400ff107b82 */ /* 0x000f300000000a00 */
[----:B------:R-:W1:Y:S08]  /*3d10*/  LDC.64 R6, c[0x0][0xb18] ;  /* 0x0002c600ff067b82 */ /* 0x000e700000000a00 */
[----:B------:R-:W1:Y:S08]  /*3d20*/  LDC.64 R4, c[0x0][0xb28] ;  /* 0x0002ca00ff047b82 */ /* 0x000e700000000a00 */
[----:B--23--:R-:W1:Y:S02]  /*3d30*/  LDC R19, c[0x0][0x374] ;  /* 0x0000dd00ff137b82 */ /* 0x00ce640000000800 */
.L_x_80:
[C---:B------:R-:W-:Y:S02]  /*3d40*/  LEA R0, R28.reuse, UR7, 0x3 ;  /* 0x000000071c007c11 */ /* 0x040fe4000f8e18ff */
[----:B------:R-:W-:Y:S02]  /*3d50*/  SHF.L.U32 R2, R27, 0x1f, RZ ;  /* 0x0000001f1b027819 */ /* 0x000fe400000006ff */
[----:B------:R-:W-:Y:S02]  /*3d60*/  LEA R20, R28, UR7, 0x4 ;  /* 0x000000071c147c11 */ /* 0x000fe4000f8e20ff */
[----:B--2---:R-:W2:Y:S02]  /*3d70*/  SYNCS.PHASECHK.TRANS64.TRYWAIT P0, [R0+URZ+0xb0], R2 ;  /* 0x0000b002000075a7 */ /* 0x004ea400080011ff */
[----:B--2---:R-:W-:Y:S05]  /*3d80*/  @!P0 BRA `(.L_x_70) ;  /* 0x0000005800148947 */ /* 0x004fea0003800000 */
.L_x_164:
[----:B------:R-:W-:Y:S01]  /*3d90*/  ISETP.GE.AND P0, PT, R40, 0x1, PT ;  /* 0x000000012800780c */ /* 0x000fe20003f06270 */
[----:B------:R-:W3:Y:S01]  /*3da0*/  LDS.128 R20, [R20+0x140] ;  /* 0x0001400014147984 */ /* 0x000ee20000000c00 */
[----:B--2---:R-:W-:Y:S01]  /*3db0*/  VIADD R0, R0, 0xc0 ;  /* 0x000000c000007836 */ /* 0x004fe20000000000 */
[----:B------:R-:W-:Y:S01]  /*3dc0*/  @!PT LDS RZ, [RZ] ;  /* 0x00000000fffff984 */ /* 0x000fe20000000800 */
[----:B------:R-:W-:Y:S01]  /*3dd0*/  @!PT LDS RZ, [RZ] ;  /* 0x00000000fffff984 */ /* 0x000fe20000000800 */
[----:B------:R-:W-:Y:S01]  /*3de0*/  @!PT LDS RZ, [RZ] ;  /* 0x00000000fffff984 */ /* 0x000fe20000000800 */
[----:B------:R-:W-:Y:S01]  /*3df0*/  @!PT LDS RZ, [RZ] ;  /* 0x00000000fffff984 */ /* 0x000fe20000000800 */
[----:B------:R2:W-:Y:S06]  /*3e00*/  MEMBAR.ALL.CTA ;  /* 0x0000000000007992 */ /* 0x0005ec0000008000 */
[----:B--2---:R-:W2:Y:S01]  /*3e10*/  FENCE.VIEW.ASYNC.S ;  /* 0x00000000000073c6 */ /* 0x004ea20000000000 */
[----:B------:R-:W-:Y:S04]  /*3e20*/  PRMT R0, RZ, 0x654, R0 ;  /* 0x00000654ff007816 */ /* 0x000fe80000000000 */
[----:B--2---:R2:W-:Y:S01]  /*3e30*/  SYNCS.ARRIVE.TRANS64.RED.A1T0 RZ, [R0+URZ], RZ ;  /* 0x000000ff00ff79a7 */ /* 0x0045e200081004ff */
[----:B---3--:R-:W-:Y:S11]  /*3e40*/  LOP3.LUT P3, RZ, R22, 0x1, RZ, 0xc0, !PT ;  /* 0x0000000116ff7812 */ /* 0x008ff6000786c0ff */
[----:B------:R-:W-:Y:S02]  /*3e50*/  @!UPT UIADD3 URZ, UPT, UPT, URZ, URZ, URZ ;  /* 0x000000fffffff290 */ /* 0x000fe4000fffe0ff */
[----:B------:R-:W-:Y:S02]  /*3e60*/  @P3 MOV R11, R20 ;  /* 0x00000014000b3202 */ /* 0x000fe40000000f00 */
[----:B------:R-:W-:Y:S01]  /*3e70*/  @P3 LOP3.LUT R10, R21, 0xffff, RZ, 0xc0, !PT ;  /* 0x0000ffff150a3812 */ /* 0x000fe200078ec0ff */
[----:B--2---:R-:W-:Y:S06]  /*3e80*/  @!P0 BRA `(.L_x_71) ;  /* 0x0000000000a48947 */ /* 0x004fec0003800000 */
[-C--:B-1----:R-:W-:Y:S01]  /*3e90*/  IMAD.HI.U32 R0, R19, R7.reuse, RZ ;  /* 0x0000000713007227 */ /* 0x082fe200078e00ff */
[----:B------:R-:W-:Y:S02]  /*3ea0*/  ISETP.NE.AND P0, PT, R6, 0x1, PT ;  /* 0x000000010600780c */ /* 0x000fe40003f05270 */
[----:B------:R-:W-:Y:S01]  /*3eb0*/  ISETP.NE.AND P2, PT, R40, 0x1, PT ;  /* 0x000000012800780c */ /* 0x000fe20003f45270 */
[----:B----4-:R-:W-:Y:S01]  /*3ec0*/  IMAD.HI.U32 R9, R24, R16, RZ ;  /* 0x0000001018097227 */ /* 0x010fe200078e00ff */
[----:B------:R-:W-:Y:S02]  /*3ed0*/  SHF.R.U32.HI R0, RZ, R18, R0 ;  /* 0x00000012ff007219 */ /* 0x000fe40000011600 */
[----:B------:R-:W-:Y:S01]  /*3ee0*/  ISETP.NE.AND P4, PT, R3, 0x1, PT ;  /* 0x000000010300780c */ /* 0x000fe20003f85270 */
[----:B------:R-:W-:Y:S01]  /*3ef0*/  IMAD.HI.U32 R13, R10, R7, RZ ;  /* 0x000000070a0d7227 */ /* 0x000fe200078e00ff */
[----:B------:R-:W-:Y:S02]  /*3f00*/  SHF.R.U32.HI R9, RZ, R17, R9 ;  /* 0x00000011ff097219 */ /* 0x000fe40000011609 */
[----:B------:R-:W-:Y:S01]  /*3f10*/  SEL R0, R19, R0, !P0 ;  /* 0x0000000013007207 */ /* 0x000fe20004000000 */
[----:B------:R-:W-:Y:S01]  /*3f20*/  IMAD.HI.U32 R12, R11, R16, RZ ;  /* 0x000000100b0c7227 */ /* 0x000fe200078e00ff */
[----:B------:R-:W-:Y:S03]  /*3f30*/  SEL R9, R24, R9, !P4 ;  /* 0x0000000918097207 */ /* 0x000fe60006000000 */
[-C--:B------:R-:W-:Y:S01]  /*3f40*/  IMAD.HI.U32 R8, R0, R4.reuse, RZ ;  /* 0x0000000400087227 */ /* 0x080fe200078e00ff */
[----:B------:R-:W-:Y:S03]  /*3f50*/  SHF.R.U32.HI R12, RZ, R17, R12 ;  /* 0x00000011ff0c7219 */ /* 0x000fe6000001160c */
[----:B------:R-:W-:Y:S01]  /*3f60*/  IMAD.HI.U32 R2, R9, R4, RZ ;  /* 0x0000000409027227 */ /* 0x000fe200078e00ff */
[-C--:B------:R-:W-:Y:S02]  /*3f70*/  @P2 SHF.R.U32.HI R0, RZ, R5.reuse, R8 ;  /* 0x00000005ff002219 */ /* 0x080fe40000011608 */
[----:B------:R-:W-:Y:S02]  /*3f80*/  SHF.R.U32.HI R8, RZ, R18, R13 ;  /* 0x00000012ff087219 */ /* 0x000fe4000001160d */
[----:B------:R-:W-:Y:S01]  /*3f90*/  @P2 SHF.R.U32.HI R9, RZ, R5, R2 ;  /* 0x00000005ff092219 */ /* 0x000fe20000011602 */
[----:B------:R-:W-:Y:S01]  /*3fa0*/  IMAD R0, R40, R0, RZ ;  /* 0x0000000028007224 */ /* 0x000fe200078e02ff */
[----:B------:R-:W-:Y:S02]  /*3fb0*/  SEL R8, R10, R8, !P0 ;  /* 0x000000080a087207 */ /* 0x000fe40004000000 */
[----:B------:R-:W-:Y:S01]  /*3fc0*/  SEL R2, R11, R12, !P4 ;  /* 0x0000000c0b027207 */ /* 0x000fe20006000000 */
[----:B------:R-:W-:Y:S01]  /*3fd0*/  IMAD R12, R40, R9, RZ ;  /* 0x00000009280c7224 */ /* 0x000fe200078e02ff */
[C---:B------:R-:W-:Y:S01]  /*3fe0*/  ISETP.GE.AND P0, PT, R8.reuse, R0, PT ;  /* 0x000000000800720c */ /* 0x040fe20003f06270 */
[----:B------:R-:W-:Y:S03]  /*3ff0*/  IMAD.HI.U32 R0, R8, R4, RZ ;  /* 0x0000000408007227 */ /* 0x000fe600078e00ff */
[----:B------:R-:W-:Y:S02]  /*4000*/  ISETP.GE.OR P0, PT, R2, R12, P0 ;  /* 0x0000000c0200720c */ /* 0x000fe40000706670 */
[-C--:B------:R-:W-:Y:S04]  /*4010*/  SHF.R.U32.HI R0, RZ, R5.reuse, R0 ;  /* 0x00000005ff007219 */ /* 0x080fe80000011600 */
[----:B------:R-:W-:Y:S05]  /*4020*/  SEL R13, R8, R0, !P2 ;  /* 0x00000000080d7207 */ /* 0x000fea0005000000 */
[----:B------:R-:W-:Y:S02]  /*4030*/  IMAD.MOV R12, RZ, RZ, -R13 ;  /* 0x000000ffff0c7224 */ /* 0x000fe400078e0a0d */
[----:B------:R-:W-:Y:S04]  /*4040*/  @!P0 IMAD.HI.U32 R0, R2, R4, RZ ;  /* 0x0000000402008227 */ /* 0x000fe800078e00ff */
[----:B------:R-:W-:Y:S01]  /*4050*/  IMAD R12, R40, R12, R8 ;  /* 0x0000000c280c7224 */ /* 0x000fe200078e0208 */
[----:B------:R-:W-:Y:S04]  /*4060*/  @!P0 SHF.R.U32.HI R0, RZ, R5, R0 ;  /* 0x00000005ff008219 */ /* 0x000fe80000011600 */
[----:B------:R-:W-:Y:S04]  /*4070*/  @!P0 SEL R0, R2, R0, !P2 ;  /* 0x0000000002008207 */ /* 0x000fe80005000000 */
[----:B------:R-:W-:Y:S01]  /*4080*/  @!P0 IADD3 R13, PT, PT, R13, -R0, RZ ;  /* 0x800000000d0d8210 */ /* 0x000fe20007ffe0ff */
[----:B------:R-:W-:Y:S01]  /*4090*/  @!P0 IMAD R0, R9, R12, R0 ;  /* 0x0000000c09008224 */ /* 0x000fe200078e0200 */
[----:B------:R-:W-:Y:S01]  /*40a0*/  IADD3 R9, PT, PT, -R8, RZ, RZ ;  /* 0x000000ff08097210 */ /* 0x000fe20007ffe1ff */
[--C-:B------:R-:W-:Y:S02]  /*40b0*/  IMAD.MOV R12, RZ, RZ, -R2.reuse ;  /* 0x000000ffff0c7224 */ /* 0x100fe400078e0a02 */
[----:B------:R-:W-:Y:S02]  /*40c0*/  @!P0 IMAD R8, R13, R40, R2 ;  /* 0x000000280d088224 */ /* 0x000fe400078e0202 */
[----:B------:R-:W-:Y:S02]  /*40d0*/  @!P0 IMAD.MOV.U32 R2, RZ, RZ, R0 ;  /* 0x000000ffff028224 */ /* 0x000fe400078e0000 */
[----:B------:R-:W-:Y:S02]  /*40e0*/  IMAD R11, R3, R12, R11 ;  /* 0x0000000c030b7224 */ /* 0x000fe400078e020b */
[----:B------:R-:W-:Y:S02]  /*40f0*/  IMAD R10, R6, R9, R10 ;  /* 0x00000009060a7224 */ /* 0x000fe400078e020a */
[----:B------:R-:W-:Y:S02]  /*4100*/  IMAD R11, R2, R3, R11 ;  /* 0x00000003020b7224 */ /* 0x000fe400078e020b */
[----:B------:R-:W-:Y:S02]  /*4110*/  IMAD R10, R8, R6, R10 ;  /* 0x00000006080a7224 */ /* 0x000fe400078e020a */
.L_x_71:
[----:B------:R-:W-:Y:S05]  /*4120*/  BRA.U UP1, `(.L_x_72) ;  /* 0x0000000101107547 */ /* 0x000fea000b800000 */
[----:B------:R-:W-:Y:S04]  /*4130*/  MOV R2, UR6 ;  /* 0x0000000600027c02 */ /* 0x000fe80008000f00 */
[----:B------:R-:W-:Y:S04]  /*4140*/  SHF.L.U32 R2, R2, 0x1f, RZ ;  /* 0x0000001f02027819 */ /* 0x000fe800000006ff */
[----:B------:R-:W2:Y:S02]  /*4150*/  SYNCS.PHASECHK.TRANS64.TRYWAIT P0, [UR7+0xa8], R2 ;  /* 0x0000a802ff0075a7 */ /* 0x000ea40008001107 */
[----:B--2---:R-:W-:Y:S05]  /*4160*/  @!P0 BRA `(.L_x_73) ;  /* 0x0000005400308947 */ /* 0x004fea0003800000 */
.L_x_72:
[----:B------:R-:W-:Y:S02]  /*4170*/  R2UR UR35, R15 ;  /* 0x000000000f2372ca */ /* 0x000fe400000e0000 */
[----:B------:R-:W-:Y:S02]  /*4180*/  R2UR UR34, R14 ;  /* 0x000000000e2272ca */ /* 0x000fe400000e0000 */
[----:B------:R-:W-:Y:S02]  /*4190*/  ISETP.NE.U32.AND P2, PT, RZ, UR4, PT ;  /* 0x00000004ff007c0c */ /* 0x000fe4000bf45070 */
[----:B------:R-:W-:Y:S02]  /*41a0*/  SHF.L.U32 R14, R29, 0x1f, RZ ;  /* 0x0000001f1d0e7819 */ /* 0x000fe400000006ff */
[----:B------:R-:W-:Y:S05]  /*41b0*/  ISETP.NE.AND.EX P2, PT, RZ, UR5, PT, P2 ;  /* 0x00000005ff007c0c */ /* 0x000fea000bf45320 */
[----:B------:R-:W-:Y:S02]  /*41c0*/  USHF.L.U32 UR35, UR35, 0x7, URZ ;  /* 0x0000000723237899 */ /* 0x000fe400080006ff */
[----:B------:R-:W-:Y:S01]  /*41d0*/  USHF.L.U32 UR34, UR34, 0x7, URZ ;  /* 0x0000000722227899 */ /* 0x000fe200080006ff */
[----:B------:R-:W-:Y:S11]  /*41e0*/  BRA.U !UP3, `(.L_x_74) ;  /* 0x000000010b347547 */ /* 0x000ff6000b800000 */
[----:B------:R-:W-:Y:S01]  /*41f0*/  UPLOP3.LUT UP0, UPT, UPT, UPT, UP2, 0x80, 0x8 ;  /* 0x000000000008789c */ /* 0x000fe20003f0f020 */
[----:B--2---:R-:W-:Y:S02]  /*4200*/  HFMA2 R0, -RZ, RZ, 0, 5.9604644775390625e-08 ;  /* 0x00000001ff007431 */ /* 0x004fe400000001ff */
[----:B------:R-:W-:Y:S03]  /*4210*/  IMAD.MOV.U32 R88, RZ, RZ, 0x1 ;  /* 0x00000001ff587424 */ /* 0x000fe600078e00ff */
[----:B------:R-:W-:Y:S05]  /*4220*/  PLOP3.LUT P0, PT, PT, PT, UP0, 0x80, 0x8 ;  /* 0x000000000008781c */ /* 0x000fea0003f0f008 */
[----:B------:R-:W2:Y:S01]  /*4230*/  @UP0 LDCU.64 UR10, c[0x0][0x888] ;  /* 0x00011100ff0a07ac */ /* 0x000ea20008000a00 */
[----:B------:R-:W-:Y:S07]  /*4240*/  @UP0 UIMAD UR8, UR36, UR4, URZ ;  /* 0x00000004240802a4 */ /* 0x000fee000f8e02ff */
[----:B------:R-:W-:Y:S01]  /*4250*/  @!P0 PRMT R88, R0, 0x7610, R88 ;  /* 0x0000761000588816 */ /* 0x000fe20000000058 */
[----:B--2---:R-:W-:Y:S03]  /*4260*/  @UP0 UIMAD.WIDE UR10, UR8, 0x4, UR10 ;  /* 0x00000004080a08a5 */ /* 0x004fe6000f8e020a */
[----:B------:R-:W2:Y:S03]  /*4270*/  @!UP0 LDCU UR8, c[0x0][0x880] ;  /* 0x00011000ff0887ac */ /* 0x000ea60008000800 */
[----:B------:R-:W-:Y:S01]  /*4280*/  IMAD.U32 R8, RZ, RZ, UR10 ;  /* 0x0000000aff087e24 */ /* 0x000fe2000f8e00ff */
[----:B------:R-:W-:Y:S05]  /*4290*/  MOV R9, UR11 ;  /* 0x0000000b00097c02 */ /* 0x000fea0008000f00 */
[----:B-----5:R3:W5:Y:S02]  /*42a0*/  @P0 LDG.E R49, desc[UR46][R8.64] ;  /* 0x0000002e08310981 */ /* 0x020764000c1e1900 */
[----:B--23--:R-:W-:Y:S07]  /*42b0*/  @!P0 IMAD.U32 R49, RZ, RZ, UR8 ;  /* 0x00000008ff318e24 */ /* 0x00cfee000f8e00ff */
.L_x_74:
[----:B-----5:R-:W-:Y:S01]  /*42c0*/  @!P2 FSETP.EQ.AND P0, PT, R49, RZ, PT ;  /* 0x000000ff3100a20b */ /* 0x020fe20003f02000 */
[----:B------:R-:W-:Y:S01]  /*42d0*/  @!UPT UIADD3 URZ, UPT, UPT, URZ, URZ, URZ ;  /* 0x000000fffffff290 */ /* 0x000fe2000fffe0ff */
[----:B------:R-:W-:Y:S11]  /*42e0*/  @!P2 BRA `(.L_x_75) ;  /* 0x000000000014a947 */ /* 0x000ff60003800000 */
[----:B------:R-:W-:Y:S02]  /*42f0*/  LOP3.LUT P2, RZ, R88, 0xff, RZ, 0xc0, !PT ;  /* 0x000000ff58ff7812 */ /* 0x000fe4000784c0ff */
[----:B------:R-:W-:Y:S04]  /*4300*/  PLOP3.LUT P0, PT, PT, PT, UP0, 0x80, 0x8 ;  /* 0x000000000008781c */ /* 0x000fe80003f0f008 */
[----:B------:R-:W-:Y:S07]  /*4310*/  PLOP3.LUT P0, PT, P0, PT, PT, 0x8, 0x80 ;  /* 0x000000000080781c */ /* 0x000fee000070e170 */
[----:B------:R-:W-:Y:S11]  /*4320*/  @P2 FSETP.EQ.AND P0, PT, R49, RZ, PT ;  /* 0x000000ff3100220b */ /* 0x000ff60003f02000 */
[----:B------:R-:W-:Y:S02]  /*4330*/  @!UPT UIADD3 URZ, UPT, UPT, URZ, URZ, URZ ;  /* 0x000000fffffff290 */ /* 0x000fe4000fffe0ff */
.L_x_75:
[----:B------:R-:W3:Y:S01]  /*4340*/  SYNCS.PHASECHK.TRANS64.TRYWAIT P2, [UR7+0x80], R14 ;  /* 0x0000800eff0075a7 */ /* 0x000ee20008041107 */
[----:B------:R-:W-:Y:S04]  /*4350*/  ELECT P4, URZ, PT ;  /* 0x0000000000ff782f */ /* 0x000fe80003880000 */
[----:B------:R-:W-:Y:S11]  /*4360*/  PLOP3.LUT P4, PT, P0, P4, PT, 0xf2, 0x2f ;  /* 0x00000000002f781c */ /* 0x000ff60000789e72 */
[----:B------:R-:W-:Y:S02]  /*4370*/  @!UPT UIADD3 URZ, UPT, UPT, URZ, URZ, URZ ;  /* 0x000000fffffff290 */ /* 0x000fe4000fffe0ff */
[----:B-1----:R-:W-:Y:S05]  /*4380*/  @!P4 IADD3 R8, P0, PT, R30, 0x580, RZ ;  /* 0x000005801e08c810 */ /* 0x002fea0007f1e0ff */
[----:B--2---:R-:W-:Y:S01]  /*4390*/  @!P4 IMAD.X R2, RZ, RZ, R31, P0 ;  /* 0x000000ffff02c224 */ /* 0x004fe200000e061f */
[----:B---3--:R-:W-:Y:S07]  /*43a0*/  @!P2 BRA `(.L_x_76) ;  /* 0x0000005000b8a947 */ /* 0x008fee0003800000 */
.L_x_167:
[----:B------:R-:W-:Y:S01]  /*43b0*/  @!P4 R2UR UR8, R2 ;  /* 0x000000000208c2ca */ /* 0x000fe200000e0000 */
[----:B------:R-:W-:Y:S01]  /*43c0*/  VOTEU.ALL UP1, P4 ;  /* 0x0000000000ff7886 */ /* 0x000fe20002020000 */
[----:B------:R-:W-:Y:S01]  /*43d0*/  @!P4 R2UR UR9, R8 ;  /* 0x000000000809c2ca */ /* 0x000fe200000e0000 */
[----:B-1----:R-:W-:Y:S01]  /*43e0*/  @!P4 IMAD.MOV.U32 R0, RZ, RZ, 0x2000 ;  /* 0x00002000ff00c424 */ /* 0x002fe200078e00ff */
[----:B------:R-:W-:Y:S01]  /*43f0*/  UMOV UR10, 0x0 ;  /* 0x00000000000a7882 */ /* 0x000fe20000000000 */
[----:B------:R-:W-:Y:S01]  /*4400*/  UMOV UR11, 0x10000000 ;  /* 0x10000000000b7882 */ /* 0x000fe20000000000 */
[----:B------:R-:W-:Y:S01]  /*4410*/  @!UP1 UIADD3 UR32, UPT, UPT, UR7, 0x200, URZ ;  /* 0x0000020007209890 */ /* 0x000fe2000fffe0ff */
[----:B------:R-:W-:Y:S06]  /*4420*/  VOTEU.ALL UP1, P4 ;  /* 0x0000000000ff7886 */ /* 0x000fec0002020000 */
[----:B------:R-:W-:Y:S01]  /*4430*/  IMAD.U32 R9, RZ, RZ, UR8 ;  /* 0x00000008ff097e24 */ /* 0x000fe2000f8e00ff */
[----:B------:R-:W-:Y:S01]  /*4440*/  UPRMT UR8, UR37, 0x654, UR33 ;  /* 0x0000065425087896 */ /* 0x000fe20008000021 */
[----:B------:R-:W-:Y:S03]  /*4450*/  IMAD.U32 R8, RZ, RZ, UR9 ;  /* 0x00000009ff087e24 */ /* 0x000fe6000f8e00ff */
[----:B------:R-:W-:Y:S02]  /*4460*/  @!P4 R2UR UR15, R9 ;  /* 0x00000000090fc2ca */ /* 0x000fe400000e0000 */
[----:B------:R-:W-:Y:S02]  /*4470*/  @!P4 R2UR UR14, R8 ;  /* 0x00000000080ec2ca */ /* 0x000fe400000e0000 */
[----:B------:R-:W-:Y:S05]  /*4480*/  @!P4 IADD3 R8, P0, PT, R30, 0x580, RZ ;  /* 0x000005801e08c810 */ /* 0x000fea0007f1e0ff */
[----:B------:R-:W-:Y:S06]  /*4490*/  @!P4 IMAD.X R2, RZ, RZ, R31, P0 ;  /* 0x000000ffff02c224 */ /* 0x000fec00000e061f */
[----:B------:R1:W-:Y:S01]  /*44a0*/  @!UP1 UTMALDG.3D [UR32], [UR14], desc[UR10] ;  /* 0x00000a200e0095b4 */ /* 0x0003e20008011000 */
[----:B------:R1:W-:Y:S01]  /*44b0*/  @!P4 SYNCS.ARRIVE.TRANS64.RED.A0TR RZ, [UR7+0x60], R0 ;  /* 0x00006000ffffc9a7 */ /* 0x0003e20008300407 */
[----:B------:R-:W-:Y:S01]  /*44c0*/  SYNCS.ARRIVE.TRANS64.RED.A1T0 RZ, [UR8], RZ ;  /* 0x000000ffffff79a7 */ /* 0x000fe20008100408 */
[----:B------:R-:W2:Y:S02]  /*44d0*/  SYNCS.PHASECHK.TRANS64.TRYWAIT P2, [UR7+0x88], R14 ;  /* 0x0000880eff0075a7 */ /* 0x000ea40008041107 */
[----:B-12---:R-:W-:Y:S05]  /*44e0*/  @!P2 BRA `(.L_x_77) ;  /* 0x000000500080a947 */ /* 0x006fea0003800000 */
.L_x_169:
[----:B------:R-:W-:Y:S01]  /*44f0*/  @!P4 R2UR UR8, R2 ;  /* 0x000000000208c2ca */ /* 0x000fe200000e0000 */
[----:B------:R-:W-:Y:S01]  /*4500*/  VOTEU.ALL UP1, P4 ;  /* 0x0000000000ff7886 */ /* 0x000fe20002020000 */
[----:B------:R-:W-:Y:S01]  /*4510*/  @!P4 R2UR UR9, R8 ;  /* 0x000000000809c2ca */ /* 0x000fe200000e0000 */
[----:B-1----:R-:W-:Y:S01]  /*4520*/  @!P4 IMAD.MOV.U32 R0, RZ, RZ, 0x2000 ;  /* 0x00002000ff00c424 */ /* 0x002fe200078e00ff */
[----:B------:R-:W-:Y:S01]  /*4530*/  UMOV UR10, 0x0 ;  /* 0x00000000000a7882 */ /* 0x000fe20000000000 */
[----:B------:R-:W-:Y:S01]  /*4540*/  UMOV UR11, 0x10000000 ;  /* 0x10000000000b7882 */ /* 0x000fe20000000000 */
[----:B------:R-:W-:Y:S02]  /*4550*/  @!UP1 UIADD3 UR26, UPT, UPT, UR34, 0x20, URZ ;  /* 0x00000020221a9890 */ /* 0x000fe4000fffe0ff */
[----:B------:R-:W-:Y:S01]  /*4560*/  @!UP1 UIADD3 UR24, UPT, UPT, UR7, 0x2200, URZ ;  /* 0x0000220007189890 */ /* 0x000fe2000fffe0ff */
[----:B------:R-:W-:Y:S01]  /*4570*/  VOTEU.ALL UP1, P4 ;  /* 0x0000000000ff7886 */ /* 0x000fe20002020000 */
[----:B------:R-:W-:Y:S01]  /*4580*/  UMOV UR27, UR35 ;  /* 0x00000023001b7c82 */ /* 0x000fe20008000000 */
[----:B------:R-:W-:Y:S02]  /*4590*/  UMOV UR28, UR36 ;  /* 0x00000024001c7c82 */ /* 0x000fe40008000000 */
        /* <DEDUP_REMOVED lines=12> */
.L_x_171:
[----:B------:R-:W2:Y:S01]  /*4660*/  LDC.64 R12, c[0x0][0xb18] ;  /* 0x0002c600ff0c7b82 */ /* 0x000ea20000000a00 */
[----:B------:R-:W-:Y:S01]  /*4670*/  @!P4 R2UR UR8, R2 ;  /* 0x000000000208c2ca */ /* 0x000fe200000e0000 */
[----:B------:R-:W-:Y:S01]  /*4680*/  VOTEU.ALL UP1, P4 ;  /* 0x0000000000ff7886 */ /* 0x000fe20002020000 */
[----:B------:R-:W-:Y:S01]  /*4690*/  @!P4 R2UR UR9, R8 ;  /* 0x000000000809c2ca */ /* 0x000fe200000e0000 */
[----:B-1----:R-:W-:Y:S01]  /*46a0*/  @!P4 IMAD.MOV.U32 R0, RZ, RZ, 0x2000 ;  /* 0x00002000ff00c424 */ /* 0x002fe200078e00ff */
[----:B------:R-:W-:Y:S03]  /*46b0*/  UMOV UR10, 0x0 ;  /* 0x00000000000a7882 */ /* 0x000fe60000000000 */
[----:B------:R-:W1:Y:S01]  /*46c0*/  @!P1 LDC R2, c[0x0][0xb0c] ;  /* 0x0002c300ff029b82 */ /* 0x000e620000000800 */
[----:B------:R-:W-:Y:S01]  /*46d0*/  @!UP1 UIADD3 UR18, UPT, UPT, UR34, 0x40, URZ ;  /* 0x0000004022129890 */ /* 0x000fe2000fffe0ff */
[----:B------:R-:W-:Y:S01]  /*46e0*/  @P3 SHF.R.U32.HI R26, RZ, 0x10, R21 ;  /* 0x00000010ff1a3819 */ /* 0x000fe20000011615 */
[----:B------:R-:W-:Y:S01]  /*46f0*/  @!UP1 UIADD3 UR16, UPT, UPT, UR7, 0x4200, URZ ;  /* 0x0000420007109890 */ /* 0x000fe2000fffe0ff */
[----:B------:R-:W-:Y:S01]  /*4700*/  VIADD R28, R28, 0x1 ;  /* 0x000000011c1c7836 */ /* 0x000fe20000000000 */
[----:B------:R-:W-:Y:S01]  /*4710*/  VOTEU.ALL UP1, P4 ;  /* 0x0000000000ff7886 */ /* 0x000fe20002020000 */
[----:B------:R-:W-:Y:S01]  /*4720*/  UMOV UR11, 0x10000000 ;  /* 0x10000000000b7882 */ /* 0x000fe20000000000 */
[----:B------:R-:W-:Y:S01]  /*4730*/  UMOV UR19, UR35 ;  /* 0x0000002300137c82 */ /* 0x000fe20008000000 */
[----:B------:R-:W-:Y:S01]  /*4740*/  IMAD.U32 R9, RZ, RZ, UR8 ;  /* 0x00000008ff097e24 */ /* 0x000fe2000f8e00ff */
[----:B------:R-:W-:Y:S01]  /*4750*/  UMOV UR20, UR36 ;  /* 0x0000002400147c82 */ /* 0x000fe20008000000 */
[----:B------:R-:W-:Y:S01]  /*4760*/  IMAD.U32 R8, RZ, RZ, UR9 ;  /* 0x00000009ff087e24 */ /* 0x000fe2000f8e00ff */
[----:B------:R-:W-:Y:S02]  /*4770*/  UPRMT UR8, UR37, 0x654, UR17 ;  /* 0x0000065425087896 */ /* 0x000fe40008000011 */
[----:B------:R-:W-:Y:S02]  /*4780*/  @!P4 R2UR UR15, R9 ;  /* 0x00000000090fc2ca */ /* 0x000fe400000e0000 */
[----:B------:R-:W-:Y:S02]  /*4790*/  @!P4 R2UR UR14, R8 ;  /* 0x00000000080ec2ca */ /* 0x000fe400000e0000 */
[----:B------:R-:W3:Y:S11]  /*47a0*/  LDC.64 R8, c[0x0][0xb10] ;  /* 0x0002c400ff087b82 */ /* 0x000ef60000000a00 */
[----:B------:R1:W-:Y:S01]  /*47b0*/  @!UP1 UTMALDG.3D [UR16], [UR14], desc[UR10] ;  /* 0x00000a100e0095b4 */ /* 0x0003e20008011000 */
[----:B------:R5:W-:Y:S01]  /*47c0*/  @!P4 SYNCS.ARRIVE.TRANS64.RED.A0TR RZ, [UR7+0x70], R0 ;  /* 0x00007000ffffc9a7 */ /* 0x000be20008300407 */
[C---:B---3--:R-:W-:Y:S01]  /*47d0*/  @!P1 IMAD.HI.U32 R8, R11.reuse, R8, RZ ;  /* 0x000000080b089227 */ /* 0x048fe200078e00ff */
[----:B--2---:R-:W-:Y:S02]  /*47e0*/  @!P1 ISETP.NE.AND P0, PT, R12, 0x1, PT ;  /* 0x000000010c00980c */ /* 0x004fe40003f05270 */
[----:B-1----:R-:W-:Y:S01]  /*47f0*/  @!P1 ISETP.NE.AND P2, PT, R2, 0x1, PT ;  /* 0x000000010200980c */ /* 0x002fe20003f45270 */
[----:B------:R-:W-:Y:S01]  /*4800*/  SYNCS.ARRIVE.TRANS64.RED.A1T0 RZ, [UR8], RZ ;  /* 0x000000ffffff79a7 */ /* 0x000fe20008100408 */
[C---:B------:R-:W-:Y:S01]  /*4810*/  @!P1 IMAD.HI.U32 R13, R10.reuse, R13, RZ ;  /* 0x0000000d0a0d9227 */ /* 0x040fe200078e00ff */
[----:B------:R-:W-:Y:S04]  /*4820*/  @!P1 SHF.R.U32.HI R8, RZ, R9, R8 ;  /* 0x00000009ff089219 */ /* 0x000fe80000011608 */
[----:B------:R-:W-:Y:S01]  /*4830*/  @!P1 SEL R8, R11, R8, !P2 ;  /* 0x000000080b089207 */ /* 0x000fe20005000000 */
[----:B------:R-:W1:Y:S01]  /*4840*/  SYNCS.PHASECHK.TRANS64.TRYWAIT P5, [UR7+0x98], R14 ;  /* 0x0000980eff0075a7 */ /* 0x000e6200080a1107 */
[----:B-----5:R-:W2:Y:S02]  /*4850*/  @!P1 LDC R0, c[0x0][0xb20] ;  /* 0x0002c800ff009b82 */ /* 0x020ea40000000800 */
[----:B--2---:R-:W-:Y:S04]  /*4860*/  @!P1 SHF.R.U32.HI R0, RZ, R0, R13 ;  /* 0x00000000ff009219 */ /* 0x004fe8000001160d */
[----:B------:R-:W-:Y:S05]  /*4870*/  @!P1 SEL R9, R10, R0, !P0 ;  /* 0x000000000a099207 */ /* 0x000fea0004000000 */
[----:B------:R-:W-:Y:S02]  /*4880*/  @!P1 IMAD.IADD R0, R9, 0x1, -R8 ;  /* 0x0000000109009824 */ /* 0x000fe400078e0a08 */
[----:B------:R-:W-:Y:S02]  /*4890*/  @!P1 IMAD.IADD R8, R8, 0x1, -R9 ;  /* 0x0000000108089824 */ /* 0x000fe400078e0a09 */
[----:B------:R-:W-:Y:S02]  /*48a0*/  @!P1 IMAD R11, R0, R2, R11 ;  /* 0x00000002000b9224 */ /* 0x000fe400078e020b */
[----:B------:R-:W-:Y:S01]  /*48b0*/  @!P1 IMAD R10, R8, R12, R10 ;  /* 0x0000000c080a9224 */ /* 0x000fe200078e020a */
[----:B-1----:R-:W-:Y:S06]  /*48c0*/  @!P5 BRA `(.L_x_79) ;  /* 0x0000004c00b8d947 */ /* 0x002fec0003800000 */
.L_x_173:
[----:B------:R-:W-:Y:S01]  /*48d0*/  @!P4 IADD3 R2, P0, PT, R30, 0x580, RZ ;  /* 0x000005801e02c810 */ /* 0x000fe20007f1e0ff */
[----:B------:R-:W-:Y:S01]  /*48e0*/  VOTEU.ALL UP1, P4 ;  /* 0x0000000000ff7886 */ /* 0x000fe20002020000 */
[----:B------:R-:W-:Y:S01]  /*48f0*/  UMOV UR18, 0x0 ;  /* 0x0000000000127882 */ /* 0x000fe20000000000 */
[----:B------:R-:W-:Y:S01]  /*4900*/  UMOV UR19, 0x10000000 ;  /* 0x1000000000137882 */ /* 0x000fe20000000000 */
[----:B------:R-:W-:Y:S01]  /*4910*/  @!P4 R2UR UR9, R2 ;  /* 0x000000000209c2ca */ /* 0x000fe200000e0000 */
[----:B-1----:R-:W-:Y:S01]  /*4920*/  @!P4 IMAD.X R0, RZ, RZ, R31, P0 ;  /* 0x000000ffff00c224 */ /* 0x002fe200000e061f */
[----:B------:R-:W-:Y:S01]  /*4930*/  @!UP1 UIADD3 UR10, UPT, UPT, UR34, 0x60, URZ ;  /* 0x00000060220a9890 */ /* 0x000fe2000fffe0ff */
[----:B------:R-:W-:Y:S01]  /*4940*/  ISETP.NE.AND P0, PT, R28, 0x2, PT ;  /* 0x000000021c00780c */ /* 0x000fe20003f05270 */
[----:B------:R-:W-:Y:S01]  /*4950*/  UMOV UR11, UR35 ;  /* 0x00000023000b7c82 */ /* 0x000fe20008000000 */
[----:B------:R-:W-:Y:S01]  /*4960*/  UMOV UR12, UR36 ;  /* 0x00000024000c7c82 */ /* 0x000fe20008000000 */
[----:B------:R-:W-:Y:S01]  /*4970*/  @!P4 R2UR UR8, R0 ;  /* 0x000000000008c2ca */ /* 0x000fe200000e0000 */
[----:B------:R-:W-:Y:S01]  /*4980*/  IMAD.IADD R14, R10, 0x1, R86 ;  /* 0x000000010a0e7824 */ /* 0x000fe200078e0256 */
[----:B------:R-:W-:Y:S01]  /*4990*/  @P3 R2UR UR36, R26 ;  /* 0x000000001a2432ca */ /* 0x000fe200000e0000 */
[----:B------:R-:W-:Y:S01]  /*49a0*/  IMAD.IADD R15, R11, 0x1, R87 ;  /* 0x000000010b0f7824 */ /* 0x000fe200078e0257 */
[----:B------:R-:W-:Y:S02]  /*49b0*/  SEL R0, RZ, 0x1, P0 ;  /* 0x00000001ff007807 */ /* 0x000fe40000000000 */
[----:B------:R-:W-:Y:S01]  /*49c0*/  LOP3.LUT R29, R29, 0x1, RZ, 0x3c, !PT ;  /* 0x000000011d1d7812 */ /* 0x000fe200078e3cff */
[----:B------:R-:W-:Y:S01]  /*49d0*/  IMAD.U32 R8, RZ, RZ, UR9 ;  /* 0x00000009ff087e24 */ /* 0x000fe2000f8e00ff */
[----:B------:R-:W-:Y:S01]  /*49e0*/  @!UP1 UIADD3 UR9, UPT, UPT, UR7, 0x78, URZ ;  /* 0x0000007807099890 */ /* 0x000fe2000fffe0ff */
[----:B------:R-:W-:Y:S02]  /*49f0*/  LOP3.LUT R27, R27, R0, RZ, 0x3c, !PT ;  /* 0x000000001b1b7212 */ /* 0x000fe400078e3cff */
[----:B------:R-:W-:Y:S02]  /*4a00*/  SEL R28, R28, RZ, P0 ;  /* 0x000000ff1c1c7207 */ /* 0x000fe40000000000 */
[----:B------:R-:W-:Y:S01]  /*4a10*/  IMAD.U32 R9, RZ, RZ, UR8 ;  /* 0x00000008ff097e24 */ /* 0x000fe2000f8e00ff */
[----:B------:R-:W-:Y:S01]  /*4a20*/  @!P4 R2UR UR14, R8 ;  /* 0x00000000080ec2ca */ /* 0x000fe200000e0000 */
[----:B------:R-:W-:Y:S01]  /*4a30*/  @!UP1 UIADD3 UR8, UPT, UPT, UR7, 0x6200, URZ ;  /* 0x0000620007089890 */ /* 0x000fe2000fffe0ff */
[----:B------:R-:W-:Y:S02]  /*4a40*/  VOTEU.ALL UP1, P4 ;  /* 0x0000000000ff7886 */ /* 0x000fe40002020000 */
[----:B------:R-:W-:Y:S11]  /*4a50*/  @!P4 R2UR UR15, R9 ;  /* 0x00000000090fc2ca */ /* 0x000ff600000e0000 */
[----:B------:R-:W-:Y:S02]  /*4a60*/  @!UPT UIADD3 URZ, UPT, UPT, URZ, URZ, URZ ;  /* 0x000000fffffff290 */ /* 0x000fe4000fffe0ff */
[----:B------:R2:W-:Y:S01]  /*4a70*/  @!UP1 UTMALDG.3D [UR8], [UR14], desc[UR18] ;  /* 0x000012080e0095b4 */ /* 0x0005e20008011000 */
[----:B------:R2:W-:Y:S01]  /*4a80*/  @!P4 SYNCS.ARRIVE.TRANS64.RED.A0TR RZ, [UR7+0x78], R25 ;  /* 0x00007819ffffc9a7 */ /* 0x0005e20008300407 */
[----:B------:R-:W-:Y:S01]  /*4a90*/  UPLOP3.LUT UP1, UPT, UPT, UPT, UPT, 0x80, 0x8 ;  /* 0x000000000008789c */ /* 0x000fe20003f2f070 */
[----:B------:R-:W-:Y:S01]  /*4aa0*/  SYNCS.ARRIVE.TRANS64.RED.A1T0 RZ, [UR13], RZ ;  /* 0x000000ffffff79a7 */ /* 0x000fe2000810040d */
[----:B------:R-:W-:Y:S09]  /*4ab0*/  @P3 BRA `(.L_x_80) ;  /* 0xfffffff000a03947 */ /* 0x000ff2000383ffff */
[----:B------:R-:W-:-:S04]  /*4ac0*/  SHF.L.U32 R2, R29, 0x1f, RZ ;  /* 0x0000001f1d027819 */ /* 0x000fc800000006ff */
[----:B------:R-:W1:Y:S02]  /*4ad0*/  SYNCS.PHASECHK.TRANS64.TRYWAIT P0, [UR7+0x80], R2 ;  /* 0x00008002ff0075a7 */ /* 0x000e640008001107 */
[----:B-1----:R-:W-:Y:S05]  /*4ae0*/  @!P0 BRA `(.L_x_81) ;  /* 0x0000004c00488947 */ /* 0x002fea0003800000 */
.L_x_175:
[----:B------:R-:W3:Y:S02]  /*4af0*/  SYNCS.PHASECHK.TRANS64.TRYWAIT P0, [UR7+0x88], R2 ;  /* 0x00008802ff0075a7 */ /* 0x000ee40008001107 */
[----:B---3--:R-:W-:Y:S05]  /*4b00*/  @!P0 BRA `(.L_x_82) ;  /* 0x0000004c00588947 */ /* 0x008fea0003800000 */
.L_x_177:
[----:B------:R-:W3:Y:S02]  /*4b10*/  SYNCS.PHASECHK.TRANS64.TRYWAIT P0, [UR7+0x90], R2 ;  /* 0x00009002ff0075a7 */ /* 0x000ee40008001107 */
[----:B---3--:R-:W-:Y:S05]  /*4b20*/  @!P0 BRA `(.L_x_83) ;  /* 0x0000004c00688947 */ /* 0x008fea0003800000 */
.L_x_179:
[----:B-1----:R-:W-:-:S07]  /*4b30*/  MOV R0, UR7 ;  /* 0x0000000700007c02 */ /* 0x002fce0008000f00 */
.L_x_84:
[----:B-1----:R-:W-:-:S04]  /*4b40*/  SHF.L.U32 R2, R29, 0x1f, RZ ;  /* 0x0000001f1d027819 */ /* 0x002fc800000006ff */
[----:B------:R1:W3:Y:S03]  /*4b50*/  SYNCS.PHASECHK.TRANS64.TRYWAIT P0, [R0+URZ+0x98], R2 ;  /* 0x00009802000075a7 */ /* 0x0002e600080011ff */
[----:B---3--:R-:W-:Y:S05]  /*4b60*/  @!P0 NANOSLEEP.SYNCS 0x989680 ;  /* 0x009896800000895d */ /* 0x008fea0003900000 */
[----:B------:R-:W3:Y:S02]  /*4b70*/  @!P0 SYNCS.PHASECHK.TRANS64 P0, [R0+URZ+0x98], R2 ;  /* 0x00009802000085a7 */ /* 0x000ee400080010ff */
[----:B--23--:R-:W-:Y:S05]  /*4b80*/  @P0 EXIT ;  /* 0x000000000000094d */ /* 0x00cfea0003800000 */
[----:B------:R-:W-:Y:S05]  /*4b90*/  BRA `(.L_x_84) ;  /* 0xfffffffc00e87947 */ /* 0x000fea000383ffff */
.L_x_69:
[----:B------:R-:W-:-:S06]  /*4ba0*/  UISETP.GE.AND UP1, UPT, UR8, 0x4, UPT ;  /* 0x000000040800788c */ /* 0x000fcc000bf26270 */
[----:B------:R-:W-:-:S13]  /*4bb0*/  PLOP3.LUT P0, PT, PT, PT, UP1, 0x80, 0x8 ;  /* 0x000000000008781c */ /* 0x000fda0003f0f018 */
[----:B------:R-:W-:Y:S05]  /*4bc0*/  @!P0 EXIT ;  /* 0x000000000000894d */ /* 0x000fea0003800000 */
[----:B------:R-:W-:Y:S01]  /*4bd0*/  BAR.SYNC.DEFER_BLOCKING 0x6, 0xa0 ;  /* 0x0182800000007b1d */ /* 0x000fe20000010000 */
[C---:B------:R-:W-:Y:S01]  /*4be0*/  IMAD.SHL.U32 R2, R101.reuse, 0x20, RZ ;  /* 0x0000002065027824 */ /* 0x040fe200078e00ff */
[C---:B------:R-:W-:Y:S01]  /*4bf0*/  SHF.L.U32 R46, R101.reuse, 0x10, RZ ;  /* 0x00000010652e7819 */ /* 0x040fe200000006ff */
[C---:B------:R-:W-:Y:S01]  /*4c00*/  IMAD.SHL.U32 R100, R101.reuse, 0x4, RZ ;  /* 0x0000000465647824 */ /* 0x040fe200078e00ff */
[C---:B------:R-:W-:Y:S01]  /*4c10*/  LOP3.LUT R102, R101.reuse, 0x60, RZ, 0xc0, !PT ;  /* 0x0000006065667812 */ /* 0x040fe200078ec0ff */
[----:B------:R-:W-:Y:S01]  /*4c20*/  HFMA2 R97, -RZ, RZ, 0, 5.9604644775390625e-08 ;  /* 0x00000001ff617431 */ /* 0x000fe200000001ff */
[----:B------:R-:W-:Y:S02]  /*4c30*/  UMOV UR48, 0x400 ;  /* 0x0000040000307882 */ /* 0x000fe40000000000 */
[----:B------:R-:W1:Y:S01]  /*4c40*/  LDC R91, c[0x0][0x370] ;  /* 0x0000dc00ff5b7b82 */ /* 0x000e620000000800 */
[----:B------:R-:W-:Y:S01]  /*4c50*/  ULEA UR48, UR37, UR48, 0x18 ;  /* 0x0000003025307291 */ /* 0x000fe2000f8ec0ff */
[----:B------:R-:W-:Y:S01]  /*4c60*/  LOP3.LUT R3, R2, 0xc0, RZ, 0xc0, !PT ;  /* 0x000000c002037812 */ /* 0x000fe200078ec0ff */
[----:B------:R-:W-:Y:S01]  /*4c70*/  HFMA2 R95, -RZ, RZ, 0, 0 ;  /* 0x00000000ff5f7431 */ /* 0x000fe200000001ff */
[----:B------:R-:W-:Y:S01]  /*4c80*/  LOP3.LUT R99, R101, 0x2, RZ, 0xc0, !PT ;  /* 0x0000000265637812 */ /* 0x000fe200078ec0ff */
[----:B------:R-:W-:Y:S01]  /*4c90*/  UIADD3 UR4, UPT, UPT, UR48, 0x200, URZ ;  /* 0x0000020030047890 */ /* 0x000fe2000fffe0ff */
[----:B------:R-:W-:Y:S01]  /*4ca0*/  LOP3.LUT R100, R3, 0x18, R100, 0xf8, !PT ;  /* 0x0000001803647812 */ /* 0x000fe200078ef864 */
[----:B------:R-:W-:Y:S01]  /*4cb0*/  IMAD.MOV.U32 R45, RZ, RZ, RZ ;  /* 0x000000ffff2d7224 */ /* 0x000fe200078e00ff */
[----:B------:R-:W2:Y:S01]  /*4cc0*/  LDC R42, c[0x0][0xb0c] ;  /* 0x0002c300ff2a7b82 */ /* 0x000ea20000000800 */
[----:B------:R-:W-:Y:S01]  /*4cd0*/  LOP3.LUT R46, R46, 0x600000, RZ, 0xc0, !PT ;  /* 0x006000002e2e7812 */ /* 0x000fe200078ec0ff */
[----:B------:R-:W-:Y:S01]  /*4ce0*/  IMAD.MOV.U32 R105, RZ, RZ, RZ ;  /* 0x000000ffff697224 */ /* 0x000fe200078e00ff */
[----:B------:R-:W-:Y:S01]  /*4cf0*/  LOP3.LUT R100, R100, 0xf20, R2, 0xf8, !PT ;  /* 0x00000f2064647812 */ /* 0x000fe200078ef802 */
[----:B------:R-:W-:Y:S01]  /*4d00*/  IMAD.U32 R93, RZ, RZ, UR4 ;  /* 0x00000004ff5d7e24 */ /* 0x000fe2000f8e00ff */
[----:B------:R-:W-:Y:S01]  /*4d10*/  LOP3.LUT R101, R101, 0x4, RZ, 0xc0, !PT ;  /* 0x0000000465657812 */ /* 0x000fe200078ec0ff */
[----:B------:R-:W4:Y:S01]  /*4d20*/  LDCU.64 UR52, c[0x0][0x348] ;  /* 0x00006900ff3477ac */ /* 0x000f220008000a00 */
[----:B------:R-:W-:Y:S01]  /*4d30*/  MOV R96, RZ ;  /* 0x000000ff00607202 */ /* 0x000fe20000000f00 */
[----:B------:R-:W1:Y:S01]  /*4d40*/  LDC R89, c[0x0][0xb20] ;  /* 0x0002c800ff597b82 */ /* 0x000e620000000800 */
[----:B------:R-:W3:Y:S01]  /*4d50*/  LDS R0, [UR48+0x160] ;  /* 0x00016030ff007984 */ /* 0x000ee20008000800 */
[----:B------:R-:W-:Y:S01]  /*4d60*/  IMAD R100, R100, 0x2, R93 ;  /* 0x0000000264647824 */ /* 0x000fe200078e025d */
[----:B------:R-:W1:Y:S03]  /*4d70*/  LDCU.64 UR38, c[0x0][0x888] ;  /* 0x00011100ff2677ac */ /* 0x000e660008000a00 */
[--C-:B------:R-:W-:Y:S01]  /*4d80*/  IMAD R99, R99, -0x10, R100.reuse ;  /* 0xfffffff063637824 */ /* 0x100fe200078e0264 */
[----:B------:R-:W1:Y:S01]  /*4d90*/  LDCU.64 UR44, c[0x0][0x890] ;  /* 0x00011200ff2c77ac */ /* 0x000e620008000a00 */
[----:B------:R-:W1:Y:S01]  /*4da0*/  LDC R41, c[0x0][0xb30] ;  /* 0x0002cc00ff297b82 */ /* 0x000e620000000800 */
[----:B------:R-:W-:Y:S01]  /*4db0*/  IMAD R98, R101, -0x10, R100 ;  /* 0xfffffff065627824 */ /* 0x000fe200078e0264 */
[----:B------:R-:W-:Y:S01]  /*4dc0*/  UMOV UR49, URZ ;  /* 0x000000ff00317c82 */ /* 0x000fe20008000000 */
[----:B------:R-:W-:-:S05]  /*4dd0*/  UMOV UR51, URZ ;  /* 0x000000ff00337c82 */ /* 0x000fca0008000000 */
[----:B------:R-:W1:Y:S08]  /*4de0*/  LDC.64 R84, c[0x0][0xb10] ;  /* 0x0002c400ff547b82 */ /* 0x000e700000000a00 */
[----:B------:R-:W1:Y:S08]  /*4df0*/  LDC.64 R38, c[0x0][0xb18] ;  /* 0x0002c600ff267b82 */ /* 0x000e700000000a00 */
[----:B------:R-:W1:Y:S08]  /*4e00*/  LDC.64 R36, c[0x0][0xb28] ;  /* 0x0002ca00ff247b82 */ /* 0x000e700000000a00 */
[----:B------:R-:W1:Y:S01]  /*4e10*/  LDC.64 R82, c[0x0][0x8b0] ;  /* 0x00022c00ff527b82 */ /* 0x000e620000000a00 */
[----:B---3--:R-:W-:-:S07]  /*4e20*/  IMAD.IADD R46, R0, 0x1, R46 ;  /* 0x00000001002e7824 */ /* 0x008fce00078e022e */
[----:B------:R-:W3:Y:S08]  /*4e30*/  LDC.64 R80, c[0x0][0x8a8] ;  /* 0x00022a00ff507b82 */ /* 0x000ef00000000a00 */
[----:B--2-4-:R-:W1:Y:S02]  /*4e40*/  LDC R90, c[0x0][0x374] ;  /* 0x0000dd00ff5a7b82 */ /* 0x014e640000000800 */
.L_x_128:
[----:B------:R-:W-:Y:S02]  /*4e50*/  LEA R0, R105, UR48, 0x3 ;  /* 0x0000003069007c11 */ /* 0x000fe4000f8e18ff */
[----:B------:R-:W-:Y:S02]  /*4e60*/  SHF.L.U32 R2, R95, 0x1f, RZ ;  /* 0x0000001f5f027819 */ /* 0x000fe400000006ff */
[----:B-1----:R-:W-:Y:S02]  /*4e70*/  LEA R16, R105, UR48, 0x4 ;  /* 0x0000003069107c11 */ /* 0x002fe4000f8e20ff */
[----:B------:R-:W2:Y:S02]  /*4e80*/  SYNCS.PHASECHK.TRANS64.TRYWAIT P0, [R0+URZ+0xb0], R2 ;  /* 0x0000b002000075a7 */ /* 0x000ea400080011ff */
[----:B--23--:R-:W-:Y:S05]  /*4e90*/  @!P0 BRA `(.L_x_85) ;  /* 0x0000004800a48947 */ /* 0x00cfea0003800000 */
.L_x_180:
[----:B------:R-:W4:Y:S01]  /*4ea0*/  LDC.64 R10, c[0x0][0xb10] ;  /* 0x0002c400ff0a7b82 */ /* 0x000f220000000a00 */
[----:B------:R-:W3:Y:S01]  /*4eb0*/  LDS.128 R16, [R16+0x140] ;  /* 0x0001400010107984 */ /* 0x000ee20000000c00 */
[----:B-1----:R-:W-:Y:S01]  /*4ec0*/  ISETP.NE.AND P1, PT, R41, 0x1, PT ;  /* 0x000000012900780c */ /* 0x002fe20003f25270 */
[----:B--2---:R-:W-:Y:S01]  /*4ed0*/  VIADD R0, R0, 0xc0 ;  /* 0x000000c000007836 */ /* 0x004fe20000000000 */
[----:B------:R-:W-:Y:S04]  /*4ee0*/  ISETP.GE.AND P0, PT, R40, 0x1, PT ;  /* 0x000000012800780c */ /* 0x000fe80003f06270 */
[----:B------:R-:W1:Y:S01]  /*4ef0*/  LDC.64 R8, c[0x0][0xb18] ;  /* 0x0002c600ff087b82 */ /* 0x000e620000000a00 */
[----:B------:R-:W-:Y:S01]  /*4f00*/  PRMT R0, RZ, 0x654, R0 ;  /* 0x00000654ff007816 */ /* 0x000fe20000000000 */
[----:B------:R-:W-:Y:S01]  /*4f10*/  @!PT LDS RZ, [RZ] ;  /* 0x00000000fffff984 */ /* 0x000fe20000000800 */
[----:B------:R-:W-:Y:S01]  /*4f20*/  @!PT LDS RZ, [RZ] ;  /* 0x00000000fffff984 */ /* 0x000fe20000000800 */
[----:B------:R-:W-:Y:S01]  /*4f30*/  @!PT LDS RZ, [RZ] ;  /* 0x00000000fffff984 */ /* 0x000fe20000000800 */
[----:B------:R-:W-:Y:S01]  /*4f40*/  @!PT LDS RZ, [RZ] ;  /* 0x00000000fffff984 */ /* 0x000fe20000000800 */
[----:B------:R2:W-:Y:S06]  /*4f50*/  MEMBAR.ALL.CTA ;  /* 0x0000000000007992 */ /* 0x0005ec0000008000 */
[----:B--2---:R-:W2:Y:S01]  /*4f60*/  FENCE.VIEW.ASYNC.S ;  /* 0x00000000000073c6 */ /* 0x004ea20000000000 */
[----:B------:R-:W1:Y:S08]  /*4f70*/  @!P1 LDC R12, c[0x0][0xb20] ;  /* 0x0002c800ff0c9b82 */ /* 0x000e700000000800 */
[----:B------:R-:W1:Y:S01]  /*4f80*/  @!P1 LDC R7, c[0x0][0xb0c] ;  /* 0x0002c300ff079b82 */ /* 0x000e620000000800 */
[----:B--2---:R2:W-:Y:S01]  /*4f90*/  SYNCS.ARRIVE.TRANS64.RED.A1T0 RZ, [R0+URZ], RZ ;  /* 0x000000ff00ff79a7 */ /* 0x0045e200081004ff */
[----:B---3--:R-:W-:Y:S04]  /*4fa0*/  LOP3.LUT P4, RZ, R18, 0x1, RZ, 0xc0, !PT ;  /* 0x0000000112ff7812 */ /* 0x008fe8000788c0ff */
[----:B------:R-:W-:Y:S09]  /*4fb0*/  P2R R103, PR, RZ, 0x10 ;  /* 0x00000010ff677803 */ /* 0x000ff20000000000 */
[----:B------:R-:W-:Y:S02]  /*4fc0*/  @P4 MOV R44, R16 ;  /* 0x00000010002c4202 */ /* 0x000fe40000000f00 */
[----:B------:R-:W-:Y:S01]  /*4fd0*/  @P4 LOP3.LUT R43, R17, 0xffff, RZ, 0xc0, !PT ;  /* 0x0000ffff112b4812 */ /* 0x000fe200078ec0ff */
[----:B--2-4-:R-:W-:Y:S06]  /*4fe0*/  @!P0 BRA `(.L_x_86) ;  /* 0x0000000000a48947 */ /* 0x014fec0003800000 */
[----:B------:R-:W-:Y:S01]  /*4ff0*/  IMAD.HI.U32 R0, R90, R39, RZ ;  /* 0x000000275a007227 */ /* 0x000fe200078e00ff */
[----:B------:R-:W-:Y:S02]  /*5000*/  ISETP.NE.AND P0, PT, R38, 0x1, PT ;  /* 0x000000012600780c */ /* 0x000fe40003f05270 */
[----:B------:R-:W-:Y:S01]  /*5010*/  ISETP.NE.AND P2, PT, R40, 0x1, PT ;  /* 0x000000012800780c */ /* 0x000fe20003f45270 */
[----:B------:R-:W-:Y:S01]  /*5020*/  IMAD.HI.U32 R4, R91, R84, RZ ;  /* 0x000000545b047227 */ /* 0x000fe200078e00ff */
[----:B------:R-:W-:Y:S02]  /*5030*/  SHF.R.U32.HI R0, RZ, R89, R0 ;  /* 0x00000059ff007219 */ /* 0x000fe40000011600 */
[----:B------:R-:W-:Y:S01]  /*5040*/  ISETP.NE.AND P3, PT, R42, 0x1, PT ;  /* 0x000000012a00780c */ /* 0x000fe20003f65270 */
[----:B------:R-:W-:Y:S01]  /*5050*/  IMAD.HI.U32 R6, R43, R39, RZ ;  /* 0x000000272b067227 */ /* 0x000fe200078e00ff */
[-C--:B------:R-:W-:Y:S02]  /*5060*/  SHF.R.U32.HI R4, RZ, R85.reuse, R4 ;  /* 0x00000055ff047219 */ /* 0x080fe40000011604 */
[----:B------:R-:W-:Y:S01]  /*5070*/  SEL R0, R90, R0, !P0 ;  /* 0x000000005a007207 */ /* 0x000fe20004000000 */
[----:B------:R-:W-:Y:S01]  /*5080*/  IMAD.HI.U32 R5, R44, R84, RZ ;  /* 0x000000542c057227 */ /* 0x000fe200078e00ff */
[----:B------:R-:W-:Y:S03]  /*5090*/  SEL R4, R91, R4, !P3 ;  /* 0x000000045b047207 */ /* 0x000fe60005800000 */
[-C--:B------:R-:W-:Y:S01]  /*50a0*/  IMAD.HI.U32 R3, R0, R36.reuse, RZ ;  /* 0x0000002400037227 */ /* 0x080fe200078e00ff */
[----:B------:R-:W-:Y:S03]  /*50b0*/  SHF.R.U32.HI R5, RZ, R85, R5 ;  /* 0x00000055ff057219 */ /* 0x000fe60000011605 */
[----:B------:R-:W-:Y:S01]  /*50c0*/  IMAD.HI.U32 R2, R4, R36, RZ ;  /* 0x0000002404027227 */ /* 0x000fe200078e00ff */
[----:B------:R-:W-:Y:S02]  /*50d0*/  @P2 SHF.R.U32.HI R0, RZ, R37, R3 ;  /* 0x00000025ff002219 */ /* 0x000fe40000011603 */
[----:B------:R-:W-:Y:S02]  /*50e0*/  SHF.R.U32.HI R3, RZ, R89, R6 ;  /* 0x00000059ff037219 */ /* 0x000fe40000011606 */
[----:B------:R-:W-:Y:S01]  /*50f0*/  @P2 SHF.R.U32.HI R4, RZ, R37, R2 ;  /* 0x00000025ff042219 */ /* 0x000fe20000011602 */
[----:B------:R-:W-:Y:S01]  /*5100*/  IMAD R0, R40, R0, RZ ;  /* 0x0000000028007224 */ /* 0x000fe200078e02ff */
[----:B------:R-:W-:Y:S02]  /*5110*/  SEL R3, R43, R3, !P0 ;  /* 0x000000032b037207 */ /* 0x000fe40004000000 */
[----:B------:R-:W-:Y:S01]  /*5120*/  SEL R2, R44, R5, !P3 ;  /* 0x000000052c027207 */ /* 0x000fe20005800000 */
[----:B------:R-:W-:Y:S01]  /*5130*/  IMAD R5, R40, R4, RZ ;  /* 0x0000000428057224 */ /* 0x000fe200078e02ff */
[C---:B------:R-:W-:Y:S01]  /*5140*/  ISETP.GE.AND P0, PT, R3.reuse, R0, PT ;  /* 0x000000000300720c */ /* 0x040fe20003f06270 */
[C---:B------:R-:W-:Y:S03]  /*5150*/  IMAD.HI.U32 R0, R3.reuse, R36, RZ ;  /* 0x0000002403007227 */ /* 0x040fe600078e00ff */
[C---:B------:R-:W-:Y:S02]  /*5160*/  ISETP.GE.OR P0, PT, R2.reuse, R5, P0 ;  /* 0x000000050200720c */ /* 0x040fe40000706670 */
[----:B------:R-:W-:Y:S04]  /*5170*/  SHF.R.U32.HI R0, RZ, R37, R0 ;  /* 0x00000025ff007219 */ /* 0x000fe80000011600 */
[C---:B------:R-:W-:Y:S05]  /*5180*/  SEL R6, R3.reuse, R0, !P2 ;  /* 0x0000000003067207 */ /* 0x040fea0005000000 */
        /* <DEDUP_REMOVED lines=14> */
[----:B------:R-:W-:Y:S07]  /*5270*/  IMAD R43, R3, R38, R43 ;  /* 0x00000026032b7224 */ /* 0x000fee00078e022b */
.L_x_86:
[----:B-1----:R-:W-:Y:S01]  /*5280*/  @!P1 ISETP.NE.AND P0, PT, R8, 0x1, PT ;  /* 0x000000010800980c */ /* 0x002fe20003f05270 */
[----:B------:R-:W-:Y:S01]  /*5290*/  @!P1 IMAD.HI.U32 R2, R43, R9, RZ ;  /* 0x000000092b029227 */ /* 0x000fe200078e00ff */
[----:B------:R-:W-:Y:S01]  /*52a0*/  R2UR UR42, R15 ;  /* 0x000000000f2a72ca */ /* 0x000fe200000e0000 */
[----:B------:R-:W-:Y:S01]  /*52b0*/  BSSY.RECONVERGENT B6, `(.L_x_87) ;  /* 0x0000031000067945 */ /* 0x000fe20003800200 */
[----:B------:R-:W-:Y:S01]  /*52c0*/  R2UR UR41, R14 ;  /* 0x000000000e2972ca */ /* 0x000fe200000e0000 */
[C---:B------:R-:W-:Y:S01]  /*52d0*/  @!P1 IMAD.HI.U32 R0, R44.reuse, R10, RZ ;  /* 0x0000000a2c009227 */ /* 0x040fe200078e00ff */
[----:B------:R-:W-:Y:S02]  /*52e0*/  @!P1 SHF.R.U32.HI R2, RZ, R12, R2 ;  /* 0x0000000cff029219 */ /* 0x000fe40000011602 */
[----:B------:R-:W-:Y:S01]  /*52f0*/  @!P1 ISETP.NE.AND P2, PT, R7, 0x1, PT ;  /* 0x000000010700980c */ /* 0x000fe20003f45270 */
[----:B------:R-:W-:Y:S01]  /*5300*/  VIADD R105, R105, 0x1 ;  /* 0x0000000169697836 */ /* 0x000fe20000000000 */
[----:B------:R-:W-:Y:S02]  /*5310*/  @!P1 SEL R2, R43, R2, !P0 ;  /* 0x000000022b029207 */ /* 0x000fe40004000000 */
[----:B------:R-:W-:Y:S02]  /*5320*/  @!P1 SHF.R.U32.HI R0, RZ, R11, R0 ;  /* 0x0000000bff009219 */ /* 0x000fe40000011600 */
[----:B------:R-:W-:Y:S01]  /*5330*/  LOP3.LUT P0, RZ, R93, 0x1b0, RZ, 0xc0, !PT ;  /* 0x000001b05dff7812 */ /* 0x000fe2000780c0ff */
[----:B------:R-:W-:Y:S01]  /*5340*/  USHF.L.U32 UR42, UR42, 0x7, URZ ;  /* 0x000000072a2a7899 */ /* 0x000fe200080006ff */
[----:B------:R-:W-:Y:S01]  /*5350*/  @!P1 SEL R3, R44, R0, !P2 ;  /* 0x000000002c039207 */ /* 0x000fe20005000000 */
[----:B------:R-:W-:Y:S01]  /*5360*/  USHF.L.U32 UR41, UR41, 0x7, URZ ;  /* 0x0000000729297899 */ /* 0x000fe200080006ff */
[----:B------:R-:W-:Y:S03]  /*5370*/  @P4 SHF.R.U32.HI R94, RZ, 0x10, R17 ;  /* 0x00000010ff5e4819 */ /* 0x000fe60000011611 */
[----:B------:R-:W-:Y:S02]  /*5380*/  @!P1 IMAD.IADD R0, R2, 0x1, -R3 ;  /* 0x0000000102009824 */ /* 0x000fe400078e0a03 */
[----:B------:R-:W-:Y:S02]  /*5390*/  @!P1 IMAD.IADD R2, R3, 0x1, -R2 ;  /* 0x0000000103029824 */ /* 0x000fe400078e0a02 */
[----:B------:R-:W-:Y:S02]  /*53a0*/  @!P1 IMAD R44, R0, R7, R44 ;  /* 0x00000007002c9224 */ /* 0x000fe400078e022c */
[----:B------:R-:W-:Y:S01]  /*53b0*/  @!P1 IMAD R43, R2, R8, R43 ;  /* 0x00000008022b9224 */ /* 0x000fe200078e022b */
[----:B------:R-:W-:Y:S06]  /*53c0*/  @!P0 BRA `(.L_x_88) ;  /* 0x00000000007c8947 */ /* 0x000fec0003800000 */
[----:B------:R-:W1:Y:S01]  /*53d0*/  LDCU.64 UR8, c[0x4][0x80] ;  /* 0x01001000ff0877ac */ /* 0x000e620008000a00 */
[----:B------:R-:W-:Y:S01]  /*53e0*/  MOV R2, 0x0 ;  /* 0x0000000000027802 */ /* 0x000fe20000000f00 */
[----:B------:R-:W-:Y:S02]  /*53f0*/  HFMA2 R12, -RZ, RZ, 0, 5.9604644775390625e-08 ;  /* 0x00000001ff0c7431 */ /* 0x000fe400000001ff */
[----:B------:R-:W-:Y:S01]  /*5400*/  IMAD.MOV.U32 R8, RZ, RZ, 0x70 ;  /* 0x00000070ff087424 */ /* 0x000fe200078e00ff */
[----:B------:R2:W3:Y:S01]  /*5410*/  LDC.64 R14, c[0x4][R2] ;  /* 0x01000000020e7b82 */ /* 0x0004e20000000a00 */
[----:B------:R-:W4:Y:S01]  /*5420*/  LDCU.64 UR6, c[0x4][0x88] ;  /* 0x01001100ff0677ac */ /* 0x000f220008000a00 */
[----:B------:R-:W-:Y:S01]  /*5430*/  IMAD.MOV.U32 R13, RZ, RZ, RZ ;  /* 0x000000ffff0d7224 */ /* 0x000fe200078e00ff */
[----:B------:R-:W2:Y:S01]  /*5440*/  LDCU.64 UR4, c[0x4][0x8] ;  /* 0x01000100ff0477ac */ /* 0x000ea20008000a00 */
[----:B-1----:R-:W-:Y:S01]  /*5450*/  MOV R5, UR9 ;  /* 0x0000000900057c02 */ /* 0x002fe20008000f00 */
[----:B------:R-:W-:Y:S01]  /*5460*/  IMAD.U32 R4, RZ, RZ, UR8 ;  /* 0x00000008ff047e24 */ /* 0x000fe2000f8e00ff */
[----:B----4-:R-:W-:Y:S01]  /*5470*/  MOV R7, UR7 ;  /* 0x0000000700077c02 */ /* 0x010fe20008000f00 */
[----:B------:R-:W-:Y:S01]  /*5480*/  IMAD.U32 R6, RZ, RZ, UR6 ;  /* 0x00000006ff067e24 */ /* 0x000fe2000f8e00ff */
[----:B--2---:R-:W-:Y:S01]  /*5490*/  MOV R11, UR5 ;  /* 0x00000005000b7c02 */ /* 0x004fe20008000f00 */
[----:B------:R-:W-:Y:S02]  /*54a0*/  IMAD.U32 R10, RZ, RZ, UR4 ;  /* 0x00000004ff0a7e24 */ /* 0x000fe4000f8e00ff */
[----:B------:R-:W-:Y:S07]  /*54b0*/  LEPC R20, `(.L_x_89) ;  /* 0x000000001014794e */ /* 0x000fee0000000000 */
[----:B---3-5:R-:W-:Y:S05]  /*54c0*/  CALL.ABS.NOINC R14 ;  /* 0x000000000e007343 */ /* 0x028fea0003c00000 */
.L_x_89:
[----:B------:R-:W1:Y:S01]  /*54d0*/  LDCU.64 UR8, c[0x4][0x80] ;  /* 0x01001000ff0877ac */ /* 0x000e620008000a00 */
[----:B------:R-:W2:Y:S01]  /*54e0*/  LDC.64 R2, c[0x4][R2] ;  /* 0x0100000002027b82 */ /* 0x000ea20000000a00 */
[----:B------:R-:W-:Y:S02]  /*54f0*/  HFMA2 R12, -RZ, RZ, 0, 5.9604644775390625e-08 ;  /* 0x00000001ff0c7431 */ /* 0x000fe400000001ff */
[----:B------:R-:W-:Y:S02]  /*5500*/  IMAD.MOV.U32 R8, RZ, RZ, 0x70 ;  /* 0x00000070ff087424 */ /* 0x000fe400078e00ff */
[----:B------:R-:W-:Y:S01]  /*5510*/  IMAD.MOV.U32 R13, RZ, RZ, RZ ;  /* 0x000000ffff0d7224 */ /* 0x000fe200078e00ff */
[----:B------:R-:W3:Y:S01]  /*5520*/  LDCU.64 UR6, c[0x4][0x88] ;  /* 0x01001100ff0677ac */ /* 0x000ee20008000a00 */
[----:B------:R-:W4:Y:S01]  /*5530*/  LDCU.64 UR4, c[0x4][0x8] ;  /* 0x01000100ff0477ac */ /* 0x000f220008000a00 */
[----:B-1----:R-:W-:Y:S02]  /*5540*/  MOV R4, UR8 ;  /* 0x0000000800047c02 */ /* 0x002fe40008000f00 */
[----:B------:R-:W-:Y:S02]  /*5550*/  MOV R5, UR9 ;  /* 0x0000000900057c02 */ /* 0x000fe40008000f00 */
[----:B---3--:R-:W-:Y:S01]  /*5560*/  MOV R7, UR7 ;  /* 0x0000000700077c02 */ /* 0x008fe20008000f00 */
[----:B------:R-:W-:Y:S01]  /*5570*/  IMAD.U32 R6, RZ, RZ, UR6 ;  /* 0x00000006ff067e24 */ /* 0x000fe2000f8e00ff */
[----:B----4-:R-:W-:Y:S01]  /*5580*/  MOV R11, UR5 ;  /* 0x00000005000b7c02 */ /* 0x010fe20008000f00 */
[----:B------:R-:W-:Y:S02]  /*5590*/  IMAD.U32 R10, RZ, RZ, UR4 ;  /* 0x00000004ff0a7e24 */ /* 0x000fe4000f8e00ff */
[----:B------:R-:W-:Y:S07]  /*55a0*/  LEPC R20, `(.L_x_88) ;  /* 0x000000001014794e */ /* 0x000fee0000000000 */
[----:B--2---:R-:W-:Y:S05]  /*55b0*/  CALL.ABS.NOINC R2 ;  /* 0x0000000002007343 */ /* 0x004fea0003c00000 */
.L_x_88:
[----:B------:R-:W-:Y:S05]  /*55c0*/  BSYNC.RECONVERGENT B6 ;  /* 0x0000000000067941 */ /* 0x000fea0003800200 */
.L_x_87:
[----:B------:R-:W-:Y:S01]  /*55d0*/  ISETP.NE.U32.AND P4, PT, R82, RZ, PT ;  /* 0x000000ff5200720c */ /* 0x000fe20003f85070 */
[----:B------:R-:W-:Y:S01]  /*55e0*/  UISETP.NE.AND UP2, UPT, UR50, URZ, UPT ;  /* 0x000000ff3200728c */ /* 0x000fe2000bf45270 */
[----:B------:R-:W-:Y:S01]  /*55f0*/  ISETP.NE.U32.AND P2, PT, RZ, UR38, PT ;  /* 0x00000026ff007c0c */ /* 0x000fe2000bf45070 */
[----:B------:R-:W-:Y:S01]  /*5600*/  UISETP.NE.U32.AND UP1, UPT, UR44, URZ, UPT ;  /* 0x000000ff2c00728c */ /* 0x000fe2000bf25070 */
[----:B------:R-:W-:Y:S01]  /*5610*/  ISETP.NE.AND.EX P4, PT, R83, RZ, PT, P4 ;  /* 0x000000ff5300720c */ /* 0x000fe20003f85340 */
[----:B------:R-:W-:Y:S01]  /*5620*/  UPLOP3.LUT UP0, UPT, UPT, UPT, UPT, 0x40, 0x4 ;  /* 0x000000000004789c */ /* 0x000fe20003f0e870 */
[----:B------:R-:W-:Y:S01]  /*5630*/  ISETP.NE.AND.EX P2, PT, RZ, UR39, PT, P2 ;  /* 0x00000027ff007c0c */ /* 0x000fe2000bf45320 */
[----:B------:R-:W-:Y:S01]  /*5640*/  UISETP.NE.AND.EX UP1, UPT, UR45, URZ, UPT, UP1 ;  /* 0x000000ff2d00728c */ /* 0x000fe2000bf25310 */
[----:B------:R-:W-:Y:S04]  /*5650*/  PLOP3.LUT P1, PT, PT, PT, UP2, 0x80, 0x8 ;  /* 0x000000000008781c */ /* 0x000fe80003f2f028 */
[----:B------:R-:W-:Y:S06]  /*5660*/  @UP2 UPLOP3.LUT UP0, UPT, UPT, UPT, UP1, 0x80, 0x8 ;  /* 0x000000000008289c */ /* 0x000fec0003f0f010 */
[----:B------:R-:W-:Y:S01]  /*5670*/  PLOP3.LUT P0, PT, PT, PT, UP0, 0x80, 0x8 ;  /* 0x000000000008781c */ /* 0x000fe20003f0f008 */
[----:B------:R-:W-:Y:S01]  /*5680*/  @!UPT UIADD3 URZ, UPT, UPT, URZ, URZ, URZ ;  /* 0x000000fffffff290 */ /* 0x000fe2000fffe0ff */
[----:B------:R-:W-:Y:S11]  /*5690*/  BRA.U !UP1, `(.L_x_90) ;  /* 0x0000000109387547 */ /* 0x000ff6000b800000 */
[----:B------:R-:W-:Y:S01]  /*56a0*/  UISETP.NE.U32.AND UP0, UPT, UR38, URZ, UPT ;  /* 0x000000ff2600728c */ /* 0x000fe2000bf05070 */
[----:B------:R-:W-:Y:S02]  /*56b0*/  HFMA2 R0, -RZ, RZ, 0, 5.9604644775390625e-08 ;  /* 0x00000001ff007431 */ /* 0x000fe400000001ff */
[----:B------:R-:W-:Y:S01]  /*56c0*/  IMAD.MOV.U32 R88, RZ, RZ, 0x1 ;  /* 0x00000001ff587424 */ /* 0x000fe200078e00ff */
[----:B------:R-:W-:Y:S06]  /*56d0*/  UISETP.NE.AND.EX UP0, UPT, UR39, URZ, UPT, UP0 ;  /* 0x000000ff2700728c */ /* 0x000fec000bf05300 */
[----:B------:R-:W-:Y:S05]  /*56e0*/  PLOP3.LUT P3, PT, PT, PT, UP0, 0x80, 0x8 ;  /* 0x000000000008781c */ /* 0x000fea0003f6f008 */
[----:B------:R-:W1:Y:S01]  /*56f0*/  @UP0 LDCU.64 UR6, c[0x0][0x888] ;  /* 0x00011100ff0607ac */ /* 0x000e620008000a00 */
[----:B------:R-:W-:Y:S07]  /*5700*/  @UP0 UIMAD UR4, UR36, UR44, URZ ;  /* 0x0000002c240402a4 */ /* 0x000fee000f8e02ff */
[----:B------:R-:W-:Y:S01]  /*5710*/  @!P3 PRMT R88, R0, 0x7610, R88 ;  /* 0x000076100058b816 */ /* 0x000fe20000000058 */
[----:B-1----:R-:W-:Y:S03]  /*5720*/  @UP0 UIMAD.WIDE UR6, UR4, 0x4, UR6 ;  /* 0x00000004040608a5 */ /* 0x002fe6000f8e0206 */
[----:B------:R-:W1:Y:S03]  /*5730*/  @!UP0 LDCU UR4, c[0x0][0x880] ;  /* 0x00011000ff0487ac */ /* 0x000e660008000800 */
[----:B------:R-:W-:Y:S01]  /*5740*/  IMAD.U32 R2, RZ, RZ, UR6 ;  /* 0x00000006ff027e24 */ /* 0x000fe2000f8e00ff */
[----:B------:R-:W-:Y:S05]  /*5750*/  MOV R3, UR7 ;  /* 0x0000000700037c02 */ /* 0x000fea0008000f00 */
[----:B-----5:R2:W5:Y:S02]  /*5760*/  @P3 LDG.E R49, desc[UR46][R2.64] ;  /* 0x0000002e02313981 */ /* 0x020564000c1e1900 */
[----:B-12---:R-:W-:Y:S02]  /*5770*/  @!P3 IMAD.U32 R49, RZ, RZ, UR4 ;  /* 0x00000004ff31be24 */ /* 0x006fe4000f8e00ff */
.L_x_90:
[----:B------:R-:W-:Y:S05]  /*5780*/  @!P4 BRA `(.L_x_91) ;  /* 0x000000000020c947 */ /* 0x000fea0003800000 */
[----:B------:R-:W-:Y:S04]  /*5790*/  ISETP.NE.U32.AND P3, PT, R80, RZ, PT ;  /* 0x000000ff5000720c */ /* 0x000fe80003f65070 */
[----:B------:R-:W-:Y:S11]  /*57a0*/  ISETP.NE.AND.EX P3, PT, R81, RZ, PT, P3 ;  /* 0x000000ff5100720c */ /* 0x000ff60003f65330 */
[----:B------:R-:W-:Y:S02]  /*57b0*/  @!UPT UIADD3 URZ, UPT, UPT, URZ, URZ, URZ ;  /* 0x000000fffffff290 */ /* 0x000fe4000fffe0ff */
[----:B------:R-:W1:Y:S01]  /*57c0*/  @P3 LDC.64 R2, c[0x0][0x8a8] ;  /* 0x00022a00ff023b82 */ /* 0x000e620000000a00 */
[----:B------:R-:W-:Y:S04]  /*57d0*/  @P3 IMAD R0, R82, UR36, RZ ;  /* 0x0000002452003c24 */ /* 0x000fe8000f8e02ff */
[----:B-1----:R-:W-:Y:S05]  /*57e0*/  @P3 IMAD.WIDE R2, R0, 0x4, R2 ;  /* 0x0000000400023825 */ /* 0x002fea00078e0202 */
[----:B-----5:R1:W5:Y:S02]  /*57f0*/  @P3 LDG.E R47, desc[UR46][R2.64] ;  /* 0x0000002e022f3981 */ /* 0x020364000c1e1900 */
[----:B-1----:R-:W2:Y:S02]  /*5800*/  @!P3 LDC R47, c[0x0][0x8a0] ;  /* 0x00022800ff2fbb82 */ /* 0x002ea40000000800 */
.L_x_91:
[----:B-----5:R-:W-:Y:S01]  /*5810*/  FSETP.NEU.AND P3, PT, R49, RZ, PT ;  /* 0x000000ff3100720b */ /* 0x020fe20003f6d000 */
[----:B------:R-:W-:Y:S01]  /*5820*/  BSSY B1, `(.L_x_92) ;  /* 0x0000039000017945 */ /* 0x000fe20003800000 */
[----:B------:R-:W-:Y:S01]  /*5830*/  SEL R3, RZ, 0xffffffff, P2 ;  /* 0xffffffffff037807 */ /* 0x000fe20001000000 */
[----:B------:R-:W-:Y:S01]  /*5840*/  IMAD.MOV.U32 R66, RZ, RZ, 0x1 ;  /* 0x00000001ff427424 */ /* 0x000fe200078e00ff */
[----:B------:R-:W-:Y:S01]  /*5850*/  @P1 LOP3.LUT P2, RZ, R88, 0xff, RZ, 0xc0, !PT ;  /* 0x000000ff58ff1812 */ /* 0x000fe2000784c0ff */
[----:B------:R-:W-:Y:S01]  /*5860*/  IMAD R48, R45, 0x80, R46 ;  /* 0x000000802d307824 */ /* 0x000fe200078e022e */
[----:B------:R-:W-:Y:S01]  /*5870*/  @P1 SEL R0, RZ, 0xffffffff, P3 ;  /* 0xffffffffff001807 */ /* 0x000fe20001800000 */
[----:B------:R-:W-:Y:S01]  /*5880*/  IMAD R106, R101, -0x10, R99 ;  /* 0xfffffff0656a7824 */ /* 0x000fe200078e0263 */
[----:B------:R-:W-:Y:S01]  /*5890*/  LOP3.LUT R97, R97, 0x1, RZ, 0x3c, !PT ;  /* 0x0000000161617812 */ /* 0x000fe200078e3cff */
[----:B------:R-:W-:Y:S01]  /*58a0*/  IMAD.MOV.U32 R65, RZ, RZ, RZ ;  /* 0x000000ffff417224 */ /* 0x000fe200078e00ff */
[----:B------:R-:W-:Y:S02]  /*58b0*/  @P0 SEL R0, R3, R0, !P2 ;  /* 0x0000000003000207 */ /* 0x000fe40005000000 */
[----:B------:R-:W-:Y:S02]  /*58c0*/  CS2R R78, SRZ ;  /* 0x00000000004e7805 */ /* 0x000fe4000001ff00 */
[----:B------:R-:W-:Y:S02]  /*58d0*/  LEA R64, R45, UR48, 0x3 ;  /* 0x000000302d407c11 */ /* 0x000fe4000f8e18ff */
[----:B------:R-:W-:Y:S02]  /*58e0*/  CS2R R76, SRZ ;  /* 0x00000000004c7805 */ /* 0x000fe4000001ff00 */
[----:B------:R-:W-:Y:S02]  /*58f0*/  @P1 LOP3.LUT R0, R0, 0x1, RZ, 0xc0, !PT ;  /* 0x0000000100001812 */ /* 0x000fe400078ec0ff */
[----:B------:R-:W-:Y:S02]  /*5900*/  CS2R R70, SRZ ;  /* 0x0000000000467805 */ /* 0x000fe4000001ff00 */
[----:B------:R-:W-:Y:S02]  /*5910*/  PLOP3.LUT P2, PT, PT, PT, UP1, 0x80, 0x8 ;  /* 0x000000000008781c */ /* 0x000fe40003f4f018 */
[----:B------:R-:W-:Y:S02]  /*5920*/  CS2R R68, SRZ ;  /* 0x0000000000447805 */ /* 0x000fe4000001ff00 */
[----:B------:R-:W-:Y:S02]  /*5930*/  ISETP.NE.U32.OR P5, PT, R0, 0x1, !P1 ;  /* 0x000000010000780c */ /* 0x000fe40004fa5470 */
[----:B------:R-:W-:Y:S02]  /*5940*/  CS2R R62, SRZ ;  /* 0x00000000003e7805 */ /* 0x000fe4000001ff00 */
[----:B------:R-:W-:Y:S02]  /*5950*/  LOP3.LUT P4, R104, R88, 0xff, RZ, 0xc0, !PT ;  /* 0x000000ff58687812 */ /* 0x000fe4000788c0ff */
[----:B------:R-:W-:Y:S02]  /*5960*/  CS2R R60, SRZ ;  /* 0x00000000003c7805 */ /* 0x000fe4000001ff00 */
[----:B------:R-:W-:Y:S02]  /*5970*/  SEL R2, RZ, 0xffffffff, P3 ;  /* 0xffffffffff027807 */ /* 0x000fe40001800000 */
[----:B------:R-:W-:Y:S02]  /*5980*/  CS2R R58, SRZ ;  /* 0x00000000003a7805 */ /* 0x000fe4000001ff00 */
[----:B------:R-:W-:Y:S02]  /*5990*/  P2R R107, PR, RZ, 0x20 ;  /* 0x00000020ff6b7803 */ /* 0x000fe40000000000 */
[----:B------:R-:W-:Y:S02]  /*59a0*/  CS2R R56, SRZ ;  /* 0x0000000000387805 */ /* 0x000fe4000001ff00 */
[----:B------:R-:W-:Y:S02]  /*59b0*/  @P2 SEL R2, R3, R2, !P4 ;  /* 0x0000000203022207 */ /* 0x000fe40006000000 */
[----:B------:R-:W-:Y:S02]  /*59c0*/  @P5 SHF.L.U32 R0, R97, 0x1f, RZ ;  /* 0x0000001f61005819 */ /* 0x000fe400000006ff */
[----:B------:R-:W-:Y:S02]  /*59d0*/  LOP3.LUT R2, R2, 0x1, RZ, 0xc0, !PT ;  /* 0x0000000102027812 */ /* 0x000fe400078ec0ff */
[----:B------:R1:W3:Y:S02]  /*59e0*/  @P5 SYNCS.PHASECHK.TRANS64.TRYWAIT P1, [UR48+0x60], R0 ;  /* 0x00006000ff0055a7 */ /* 0x0002e40008021130 */
[----:B------:R-:W-:Y:S04]  /*59f0*/  ISETP.NE.U32.AND P2, PT, R2, 0x1, PT ;  /* 0x000000010200780c */ /* 0x000fe80003f45070 */
[----:B------:R-:W-:Y:S02]  /*5a00*/  P2R R67, PR, RZ, 0x4 ;  /* 0x00000004ff437803 */ /* 0x000fe40000000000 */
[----:B-1----:R-:W-:Y:S04]  /*5a10*/  SHF.L.U32 R0, R96, 0x1f, RZ ;  /* 0x0000001f60007819 */ /* 0x002fe800000006ff */
[----:B------:R1:W4:Y:S01]  /*5a20*/  SYNCS.PHASECHK.TRANS64.TRYWAIT P0, [R64+URZ+0xd0], R0 ;  /* 0x0000d000400075a7 */ /* 0x00032200080011ff */
[----:B---3--:R-:W-:Y:S01]  /*5a30*/  @P5 SEL R66, RZ, 0x1, !P1 ;  /* 0x00000001ff425807 */ /* 0x008fe20004800000 */
[----:B-1----:R-:W-:Y:S06]  /*5a40*/  @!P5 BRA `(.L_x_93) ;  /* 0x000000000058d947 */ /* 0x002fec0003800000 */
[----:B------:R-:W-:Y:S01]  /*5a50*/  IMAD.MOV.U32 R79, RZ, RZ, RZ ;  /* 0x000000ffff4f7224 */ /* 0x000fe200078e00ff */
[----:B------:R-:W-:Y:S01]  /*5a60*/  ISETP.NE.AND P1, PT, R66, RZ, PT ;  /* 0x000000ff4200720c */ /* 0x000fe20003f25270 */
[----:B------:R-:W-:Y:S01]  /*5a70*/  BSSY B0, `(.L_x_94) ;  /* 0x000000c000007945 */ /* 0x000fe20003800000 */
[----:B------:R-:W-:Y:S02]  /*5a80*/  CS2R R58, SRZ ;  /* 0x00000000003a7805 */ /* 0x000fe4000001ff00 */
[----:B------:R-:W-:Y:S02]  /*5a90*/  CS2R R56, SRZ ;  /* 0x0000000000387805 */ /* 0x000fe4000001ff00 */
[----:B------:R-:W-:Y:S02]  /*5aa0*/  CS2R R62, SRZ ;  /* 0x00000000003e7805 */ /* 0x000fe4000001ff00 */
[----:B------:R-:W-:Y:S02]  /*5ab0*/  CS2R R60, SRZ ;  /* 0x00000000003c7805 */ /* 0x000fe4000001ff00 */
[----:B------:R-:W-:Y:S02]  /*5ac0*/  CS2R R70, SRZ ;  /* 0x0000000000467805 */ /* 0x000fe4000001ff00 */
[----:B------:R-:W-:Y:S02]  /*5ad0*/  CS2R R68, SRZ ;  /* 0x0000000000447805 */ /* 0x000fe4000001ff00 */
[----:B------:R-:W-:Y:S01]  /*5ae0*/  CS2R R76, SRZ ;  /* 0x00000000004c7805 */ /* 0x000fe2000001ff00 */
[----:B------:R-:W-:Y:S06]  /*5af0*/  @P1 BRA `(.L_x_95) ;  /* 0x00000000000c1947 */ /* 0x000fec0003800000 */
[----:B------:R-:W-:Y:S04]  /*5b00*/  SHF.L.U32 R3, R97, 0x1f, RZ ;  /* 0x0000001f61037819 */ /* 0x000fe800000006ff */
[----:B------:R-:W1:Y:S02]  /*5b10*/  SYNCS.PHASECHK.TRANS64.TRYWAIT P1, [UR48+0x60], R3 ;  /* 0x00006003ff0075a7 */ /* 0x000e640008021130 */
[----:B-1----:R-:W-:Y:S05]  /*5b20*/  @!P1 BRA `(.L_x_96) ;  /* 0x0000003c00949947 */ /* 0x002fea0003800000 */
.L_x_95:
[----:B------:R-:W-:Y:S05]  /*5b30*/  BSYNC B0 ;  /* 0x0000000000007941 */ /* 0x000fea0003800000 */
.L_x_94:
[----:B------:R-:W-:Y:S01]  /*5b40*/  ISETP.NE.AND P1, PT, R67, RZ, PT ;  /* 0x000000ff4300720c */ /* 0x000fe20003f25270 */
[----:B------:R-:W-:Y:S11]  /*5b50*/  HFMA2 R65, -RZ, RZ, 0, 5.9604644775390625e-08 ;  /* 0x00000001ff417431 */ /* 0x000ff600000001ff */
[----:B------:R-:W-:Y:S01]  /*5b60*/  @!UPT UIADD3 URZ, UPT, UPT, URZ, URZ, URZ ;  /* 0x000000fffffff290 */ /* 0x000fe2000fffe0ff */
[----:B------:R3:W1:Y:S04]  /*5b70*/  @P1 LDS.128 R56, [R100] ;  /* 0x0000000064381984 */ /* 0x0006680000000c00 */
[----:B------:R3:W1:Y:S04]  /*5b80*/  @P1 LDS.128 R60, [R99+0x10] ;  /* 0x00001000633c1984 */ /* 0x0006680000000c00 */
[----:B------:R3:W1:Y:S04]  /*5b90*/  @P1 LDS.128 R68, [R98+0x20] ;  /* 0x0000200062441984 */ /* 0x0006680000000c00 */
[----:B------:R3:W1:Y:S02]  /*5ba0*/  @P1 LDS.128 R76, [R106+0x30] ;  /* 0x000030006a4c1984 */ /* 0x0006640000000c00 */
.L_x_93:
[----:B------:R-:W-:Y:S05]  /*5bb0*/  BSYNC B1 ;  /* 0x0000000000017941 */ /* 0x000fea0003800000 */
.L_x_92:
[----:B-1----:R-:W-:Y:S04]  /*5bc0*/  SHF.R.U32.HI R2, RZ, 0x15, R48 ;  /* 0x00000015ff027819 */ /* 0x002fe80000011630 */
[----:B------:R-:W-:Y:S01]  /*5bd0*/  LOP3.LUT P1, RZ, R2, 0x3, R92, 0x48, !PT ;  /* 0x0000000302ff7812 */ /* 0x000fe2000782485c */
[----:B------:R-:W-:Y:S01]  /*5be0*/  @!UPT UIADD3 URZ, UPT, UPT, URZ, URZ, URZ ;  /* 0x000000fffffff290 */ /* 0x000fe2000fffe0ff */
[----:B----4-:R-:W-:Y:S11]  /*5bf0*/  @P0 BRA `(.L_x_97) ;  /* 0x0000000000080947 */ /* 0x010ff60003800000 */
[----:B------:R-:W1:Y:S02]  /*5c00*/  SYNCS.PHASECHK.TRANS64.TRYWAIT P0, [R64+URZ+0xd0], R0 ;  /* 0x0000d000400075a7 */ /* 0x000e6400080011ff */
[----:B-1----:R-:W-:Y:S05]  /*5c10*/  @!P0 BRA `(.L_x_98) ;  /* 0x0000003c00708947 */ /* 0x002fea0003800000 */
.L_x_97:
[----:B------:R-:W-:Y:S05]  /*5c20*/  @!P1 BRA `(.L_x_99) ;  /* 0x0000000000409947 */ /* 0x000fea0003800000 */
[----:B------:R-:W4:Y:S01]  /*5c30*/  LDCU.64 UR8, c[0x4][0x70] ;  /* 0x01000e00ff0877ac */ /* 0x000f220008000a00 */
[----:B------:R-:W-:Y:S01]  /*5c40*/  MOV R3, 0x0 ;  /* 0x0000000000037802 */ /* 0x000fe20000000f00 */
[----:B------:R-:W-:Y:S02]  /*5c50*/  HFMA2 R12, -RZ, RZ, 0, 5.9604644775390625e-08 ;  /* 0x00000001ff0c7431 */ /* 0x000fe400000001ff */
[----:B------:R-:W-:Y:S02]  /*5c60*/  IMAD.MOV.U32 R8, RZ, RZ, 0x192 ;  /* 0x00000192ff087424 */ /* 0x000fe400078e00ff */
[----:B------:R-:W-:Y:S01]  /*5c70*/  IMAD.MOV.U32 R13, RZ, RZ, RZ ;  /* 0x000000ffff0d7224 */ /* 0x000fe200078e00ff */
[----:B------:R-:W5:Y:S01]  /*5c80*/  LDCU.64 UR6, c[0x4][0x78] ;  /* 0x01000f00ff0677ac */ /* 0x000f620008000a00 */
[----:B------:R-:W1:Y:S01]  /*5c90*/  LDC.64 R2, c[0x4][R3] ;  /* 0x0100000003027b82 */ /* 0x000e620000000a00 */
[----:B------:R-:W2:Y:S01]  /*5ca0*/  LDCU.64 UR4, c[0x4][0x10] ;  /* 0x01000200ff0477ac */ /* 0x000ea20008000a00 */
[----:B----4-:R-:W-:Y:S01]  /*5cb0*/  MOV R5, UR9 ;  /* 0x0000000900057c02 */ /* 0x010fe20008000f00 */
[----:B------:R-:W-:Y:S01]  /*5cc0*/  IMAD.U32 R4, RZ, RZ, UR8 ;  /* 0x00000008ff047e24 */ /* 0x000fe2000f8e00ff */
[----:B-----5:R-:W-:Y:S01]  /*5cd0*/  MOV R7, UR7 ;  /* 0x0000000700077c02 */ /* 0x020fe20008000f00 */
[----:B------:R-:W-:Y:S01]  /*5ce0*/  IMAD.U32 R6, RZ, RZ, UR6 ;  /* 0x00000006ff067e24 */ /* 0x000fe2000f8e00ff */
[----:B--2---:R-:W-:Y:S01]  /*5cf0*/  MOV R11, UR5 ;  /* 0x00000005000b7c02 */ /* 0x004fe20008000f00 */
[----:B------:R-:W-:Y:S02]  /*5d00*/  IMAD.U32 R10, RZ, RZ, UR4 ;  /* 0x00000004ff0a7e24 */ /* 0x000fe4000f8e00ff */
[----:B------:R-:W-:Y:S07]  /*5d10*/  LEPC R20, `(.L_x_99) ;  /* 0x000000001014794e */ /* 0x000fee0000000000 */
[----:B-1-3--:R-:W-:Y:S05]  /*5d20*/  CALL.ABS.NOINC R2 ;  /* 0x0000000002007343 */ /* 0x00afea0003c00000 */
.L_x_99:
[----:B------:R-:W-:Y:S05]  /*5d30*/  WARPSYNC.ALL ;  /* 0x0000000000007948 */ /* 0x000fea0003800000 */
[----:B------:R-:W-:Y:S01]  /*5d40*/  R2UR UR4, R48 ;  /* 0x00000000300472ca */ /* 0x000fe200000e0000 */
[--C-:B------:R-:W-:Y:S01]  /*5d50*/  HADD2.F32 R50, -RZ, R56.reuse.H0_H0 ;  /* 0x20000038ff327230 */ /* 0x100fe20000004100 */
[----:B------:R-:W-:Y:S01]  /*5d60*/  ISETP.NE.AND P0, PT, R102, RZ, PT ;  /* 0x000000ff6600720c */ /* 0x000fe20003f05270 */
[----:B------:R-:W-:Y:S01]  /*5d70*/  HADD2.F32 R51, -RZ, R56.H1_H1 ;  /* 0x30000038ff337230 */ /* 0x000fe20000004100 */
[----:B------:R-:W-:Y:S01]  /*5d80*/  BSSY.RECONVERGENT B0, `(.L_x_100) ;  /* 0x0000086000007945 */ /* 0x000fe20003800200 */
[--C-:B------:R-:W-:Y:S08]  /*5d90*/  HADD2.F32 R52, -RZ, R57.reuse.H0_H0 ;  /* 0x20000039ff347230 */ /* 0x100ff00000004100 */
[----:B------:R-:W1:Y:S02]  /*5da0*/  LDTM.x32 R4, tmem[UR4] ;  /* 0x00000004000479ee */ /* 0x000e6400082c0000 */
[C---:B-12---:R-:W-:Y:S01]  /*5db0*/  FMUL R0, R47.reuse, R4 ;  /* 0x000000042f007220 */ /* 0x046fe20000400000 */
[C---:B------:R-:W-:Y:S01]  /*5dc0*/  FMUL R2, R47.reuse, R5 ;  /* 0x000000052f027220 */ /* 0x040fe20000400000 */
[C---:B------:R-:W-:Y:S01]  /*5dd0*/  FMUL R4, R47.reuse, R8 ;  /* 0x000000082f047220 */ /* 0x040fe20000400000 */
[----:B------:R-:W-:Y:S01]  /*5de0*/  FMUL R3, R47, R6 ;  /* 0x000000062f037220 */ /* 0x000fe20000400000 */
[C---:B------:R-:W-:Y:S01]  /*5df0*/  FFMA R0, R49.reuse, R50, R0 ;  /* 0x0000003231007223 */ /* 0x040fe20000000000 */
[----:B------:R-:W-:Y:S01]  /*5e00*/  FFMA R2, R49, R51, R2 ;  /* 0x0000003331027223 */ /* 0x000fe20000000002 */
[C---:B------:R-:W-:Y:S01]  /*5e10*/  FMUL R5, R47.reuse, R9 ;  /* 0x000000092f057220 */ /* 0x040fe20000400000 */
        /* <DEDUP_REMOVED lines=16> */
[----:B------:R-:W-:Y:S02]  /*5f20*/  HADD2.F32 R32, -RZ, R57.H1_H1 ;  /* 0x30000039ff207230 */ /* 0x000fe40000004100 */
[C---:B------:R-:W-:Y:S01]  /*5f30*/  FMUL R26, R47.reuse, R30 ;  /* 0x0000001e2f1a7220 */ /* 0x040fe20000400000 */
[----:B------:R-:W-:Y:S01]  /*5f40*/  FMUL R29, R47, R33 ;  /* 0x000000212f1d7220 */ /* 0x000fe20000400000 */
[--C-:B------:R-:W-:Y:S02]  /*5f50*/  HADD2.F32 R33, -RZ, R58.reuse.H0_H0 ;  /* 0x2000003aff217230 */ /* 0x100fe40000004100 */
[----:B------:R-:W-:Y:S01]  /*5f60*/  FFMA R3, R49, R52, R3 ;  /* 0x0000003431037223 */ /* 0x000fe20000000003 */
[C---:B------:R-:W-:Y:S01]  /*5f70*/  FMUL R7, R47.reuse, R7 ;  /* 0x000000072f077220 */ /* 0x040fe20000400000 */
[----:B------:R-:W-:Y:S01]  /*5f80*/  FMUL R30, R47, R34 ;  /* 0x000000222f1e7220 */ /* 0x000fe20000400000 */
[----:B------:R-:W-:Y:S01]  /*5f90*/  HADD2.F32 R34, -RZ, R58.H1_H1 ;  /* 0x3000003aff227230 */ /* 0x000fe20000004100 */
[----:B------:R-:W-:Y:S01]  /*5fa0*/  F2FP.F16.F32.PACK_AB R52, R2, R0 ;  /* 0x000000000234723e */ /* 0x000fe200000000ff */
[--C-:B------:R-:W-:Y:S02]  /*5fb0*/  HADD2.F32 R0, -RZ, R59.reuse.H0_H0 ;  /* 0x2000003bff007230 */ /* 0x100fe40000004100 */
[C---:B------:R-:W-:Y:S01]  /*5fc0*/  FFMA R7, R49.reuse, R32, R7 ;  /* 0x0000002031077223 */ /* 0x040fe20000000007 */
[----:B------:R-:W-:Y:S02]  /*5fd0*/  HADD2.F32 R2, -RZ, R59.H1_H1 ;  /* 0x3000003bff027230 */ /* 0x000fe40000004100 */
[C---:B------:R-:W-:Y:S01]  /*5fe0*/  FFMA R4, R49.reuse, R33, R4 ;  /* 0x0000002131047223 */ /* 0x040fe20000000004 */
[C---:B------:R-:W-:Y:S01]  /*5ff0*/  FFMA R5, R49.reuse, R34, R5 ;  /* 0x0000002231057223 */ /* 0x040fe20000000005 */
[----:B------:R-:W-:Y:S01]  /*6000*/  FFMA R6, R49, R0, R6 ;  /* 0x0000000031067223 */ /* 0x000fe20000000006 */
[--C-:B------:R-:W-:Y:S02]  /*6010*/  HADD2.F32 R0, -RZ, R60.reuse.H0_H0 ;  /* 0x2000003cff007230 */ /* 0x100fe40000004100 */
[----:B------:R-:W-:Y:S01]  /*6020*/  FMUL R11, R47, R11 ;  /* 0x0000000b2f0b7220 */ /* 0x000fe20000400000 */
[----:B------:R-:W-:Y:S01]  /*6030*/  F2FP.F16.F32.PACK_AB R53, R7, R3 ;  /* 0x000000030735723e */ /* 0x000fe200000000ff */
[--C-:B------:R-:W-:Y:S02]  /*6040*/  HADD2.F32 R3, -RZ, R61.reuse.H0_H0 ;  /* 0x2000003dff037230 */ /* 0x100fe40000004100 */
[----:B------:R-:W-:Y:S01]  /*6050*/  FMUL R15, R47, R15 ;  /* 0x0000000f2f0f7220 */ /* 0x000fe20000400000 */
[C---:B------:R-:W-:Y:S01]  /*6060*/  FFMA R11, R49.reuse, R2, R11 ;  /* 0x00000002310b7223 */ /* 0x040fe2000000000b */
[----:B------:R-:W-:Y:S02]  /*6070*/  HADD2.F32 R2, -RZ, R60.H1_H1 ;  /* 0x3000003cff027230 */ /* 0x000fe40000004100 */
[----:B------:R-:W-:Y:S01]  /*6080*/  FFMA R8, R49, R0, R8 ;  /* 0x0000000031087223 */ /* 0x000fe20000000008 */
[----:B------:R-:W-:Y:S02]  /*6090*/  HADD2.F32 R0, -RZ, R61.H1_H1 ;  /* 0x3000003dff007230 */ /* 0x000fe40000004100 */
[C---:B------:R-:W-:Y:S01]  /*60a0*/  FMUL R19, R47.reuse, R19 ;  /* 0x000000132f137220 */ /* 0x040fe20000400000 */
[----:B------:R-:W-:Y:S01]  /*60b0*/  FMUL R23, R47, R23 ;  /* 0x000000172f177220 */ /* 0x000fe20000400000 */
[C---:B------:R-:W-:Y:S01]  /*60c0*/  FFMA R9, R49.reuse, R2, R9 ;  /* 0x0000000231097223 */ /* 0x040fe20000000009 */
[C---:B------:R-:W-:Y:S01]  /*60d0*/  FFMA R10, R49.reuse, R3, R10 ;  /* 0x00000003310a7223 */ /* 0x040fe2000000000a */
[----:B------:R-:W-:Y:S01]  /*60e0*/  FFMA R15, R49, R0, R15 ;  /* 0x00000000310f7223 */ /* 0x000fe2000000000f */
[--C-:B------:R-:W-:Y:S02]  /*60f0*/  HADD2.F32 R2, -RZ, R62.reuse.H0_H0 ;  /* 0x2000003eff027230 */ /* 0x100fe40000004100 */
[----:B------:R-:W-:Y:S01]  /*6100*/  FMUL R27, R47, R27 ;  /* 0x0000001b2f1b7220 */ /* 0x000fe20000400000 */
[----:B------:R-:W-:Y:S01]  /*6110*/  HADD2.F32 R0, -RZ, R62.H1_H1 ;  /* 0x3000003eff007230 */ /* 0x000fe20000004100 */
[----:B------:R-:W-:Y:S01]  /*6120*/  F2FP.F16.F32.PACK_AB R54, R5, R4 ;  /* 0x000000040536723e */ /* 0x000fe200000000ff */
[--C-:B------:R-:W-:Y:S02]  /*6130*/  HADD2.F32 R3, -RZ, R63.reuse.H0_H0 ;  /* 0x2000003fff037230 */ /* 0x100fe40000004100 */
[C---:B------:R-:W-:Y:S01]  /*6140*/  FFMA R12, R49.reuse, R2, R12 ;  /* 0x00000002310c7223 */ /* 0x040fe2000000000c */
[--C-:B------:R-:W-:Y:S02]  /*6150*/  HADD2.F32 R2, -RZ, R68.reuse.H0_H0 ;  /* 0x20000044ff027230 */ /* 0x100fe40000004100 */
[C---:B------:R-:W-:Y:S01]  /*6160*/  FFMA R13, R49.reuse, R0, R13 ;  /* 0x00000000310d7223 */ /* 0x040fe2000000000d */
[----:B------:R-:W-:Y:S02]  /*6170*/  HADD2.F32 R0, -RZ, R63.H1_H1 ;  /* 0x3000003fff007230 */ /* 0x000fe40000004100 */
[----:B------:R-:W-:Y:S01]  /*6180*/  FFMA R14, R49, R3, R14 ;  /* 0x00000003310e7223 */ /* 0x000fe2000000000e */
[----:B------:R-:W-:Y:S01]  /*6190*/  HADD2.F32 R3, -RZ, R68.H1_H1 ;  /* 0x30000044ff037230 */ /* 0x000fe20000004100 */
[----:B------:R-:W-:Y:S01]  /*61a0*/  F2FP.F16.F32.PACK_AB R55, R11, R6 ;  /* 0x000000060b37723e */ /* 0x000fe200000000ff */
[----:B------:R-:W-:Y:S01]  /*61b0*/  FMUL R31, R47, R31 ;  /* 0x0000001f2f1f7220 */ /* 0x000fe20000400000 */
[C---:B------:R-:W-:Y:S01]  /*61c0*/  FFMA R19, R49.reuse, R0, R19 ;  /* 0x0000000031137223 */ /* 0x040fe20000000013 */
[--C-:B------:R-:W-:Y:S02]  /*61d0*/  HADD2.F32 R0, -RZ, R69.reuse.H0_H0 ;  /* 0x20000045ff007230 */ /* 0x100fe40000004100 */
[C---:B------:R-:W-:Y:S01]  /*61e0*/  FFMA R16, R49.reuse, R2, R16 ;  /* 0x0000000231107223 */ /* 0x040fe20000000010 */
[----:B------:R1:W-:Y:S01]  /*61f0*/  STS.128 [R100], R52 ;  /* 0x0000003464007388 */ /* 0x0003e20000000c00 */
[C---:B------:R-:W-:Y:S01]  /*6200*/  FFMA R17, R49.reuse, R3, R17 ;  /* 0x0000000331117223 */ /* 0x040fe20000000011 */
[----:B------:R-:W-:Y:S02]  /*6210*/  HADD2.F32 R2, -RZ, R69.H1_H1 ;  /* 0x30000045ff027230 */ /* 0x000fe40000004100 */
[----:B------:R-:W-:Y:S01]  /*6220*/  FFMA R18, R49, R0, R18 ;  /* 0x0000000031127223 */ /* 0x000fe20000000012 */
[--C-:B------:R-:W-:Y:S01]  /*6230*/  HADD2.F32 R0, -RZ, R70.reuse.H0_H0 ;  /* 0x20000046ff007230 */ /* 0x100fe20000004100 */
[----:B------:R-:W-:Y:S01]  /*6240*/  F2FP.F16.F32.PACK_AB R8, R9, R8 ;  /* 0x000000080908723e */ /* 0x000fe200000000ff */
[--C-:B------:R-:W-:Y:S02]  /*6250*/  HADD2.F32 R3, -RZ, R71.reuse.H0_H0 ;  /* 0x20000047ff037230 */ /* 0x100fe40000004100 */
[C---:B------:R-:W-:Y:S01]  /*6260*/  FFMA R23, R49.reuse, R2, R23 ;  /* 0x0000000231177223 */ /* 0x040fe20000000017 */
[----:B------:R-:W-:Y:S02]  /*6270*/  HADD2.F32 R2, -RZ, R70.H1_H1 ;  /* 0x30000046ff027230 */ /* 0x000fe40000004100 */
[----:B------:R-:W-:Y:S01]  /*6280*/  FFMA R20, R49, R0, R20 ;  /* 0x0000000031147223 */ /* 0x000fe20000000014 */
[----:B------:R-:W-:Y:S01]  /*6290*/  HADD2.F32 R0, -RZ, R71.H1_H1 ;  /* 0x30000047ff007230 */ /* 0x000fe20000004100 */
[----:B------:R-:W-:Y:S01]  /*62a0*/  F2FP.F16.F32.PACK_AB R9, R15, R10 ;  /* 0x0000000a0f09723e */ /* 0x000fe200000000ff */
[----:B------:R-:W-:Y:S02]  /*62b0*/  HADD2.F32 R4, -RZ, R79.H0_H0 ;  /* 0x2000004fff047230 */ /* 0x000fe40000004100 */
[C---:B------:R-:W-:Y:S01]  /*62c0*/  FFMA R21, R49.reuse, R2, R21 ;  /* 0x0000000231157223 */ /* 0x040fe20000000015 */
[C---:B------:R-:W-:Y:S01]  /*62d0*/  FFMA R22, R49.reuse, R3, R22 ;  /* 0x0000000331167223 */ /* 0x040fe20000000016 */
[----:B------:R-:W-:Y:S01]  /*62e0*/  FFMA R27, R49, R0, R27 ;  /* 0x00000000311b7223 */ /* 0x000fe2000000001b */
[--C-:B------:R-:W-:Y:S01]  /*62f0*/  HADD2.F32 R2, -RZ, R76.reuse.H0_H0 ;  /* 0x2000004cff027230 */ /* 0x100fe20000004100 */
[----:B------:R-:W-:Y:S01]  /*6300*/  F2FP.F16.F32.PACK_AB R10, R13, R12 ;  /* 0x0000000c0d0a723e */ /* 0x000fe200000000ff */
[----:B------:R-:W-:Y:S01]  /*6310*/  HADD2.F32 R0, -RZ, R76.H1_H1 ;  /* 0x3000004cff007230 */ /* 0x000fe20000004100 */
[----:B------:R-:W-:Y:S01]  /*6320*/  F2FP.F16.F32.PACK_AB R11, R19, R14 ;  /* 0x0000000e130b723e */ /* 0x000fe200000000ff */
[--C-:B------:R-:W-:Y:S02]  /*6330*/  HADD2.F32 R3, -RZ, R77.reuse.H0_H0 ;  /* 0x2000004dff037230 */ /* 0x100fe40000004100 */
[C---:B------:R-:W-:Y:S01]  /*6340*/  FFMA R24, R49.reuse, R2, R24 ;  /* 0x0000000231187223 */ /* 0x040fe20000000018 */
[--C-:B------:R-:W-:Y:S02]  /*6350*/  HADD2.F32 R2, -RZ, R78.reuse.H0_H0 ;  /* 0x2000004eff027230 */ /* 0x100fe40000004100 */
[C---:B------:R-:W-:Y:S01]  /*6360*/  FFMA R25, R49.reuse, R0, R25 ;  /* 0x0000000031197223 */ /* 0x040fe20000000019 */
[----:B------:R1:W-:Y:S01]  /*6370*/  STS.128 [R99+0x10], R8 ;  /* 0x0000100863007388 */ /* 0x0003e20000000c00 */
[----:B------:R-:W-:Y:S02]  /*6380*/  HADD2.F32 R0, -RZ, R77.H1_H1 ;  /* 0x3000004dff007230 */ /* 0x000fe40000004100 */
[----:B------:R-:W-:Y:S01]  /*6390*/  FFMA R26, R49, R3, R26 ;  /* 0x00000003311a7223 */ /* 0x000fe2000000001a */
[----:B------:R-:W-:Y:S01]  /*63a0*/  HADD2.F32 R3, -RZ, R78.H1_H1 ;  /* 0x3000004eff037230 */ /* 0x000fe20000004100 */
[----:B------:R-:W-:Y:S01]  /*63b0*/  F2FP.F16.F32.PACK_AB R16, R17, R16 ;  /* 0x000000101110723e */ /* 0x000fe200000000ff */
[----:B------:R-:W-:Y:S01]  /*63c0*/  HADD2.F32 R5, -RZ, R79.H1_H1 ;  /* 0x3000004fff057230 */ /* 0x000fe20000004100 */
[----:B------:R-:W-:Y:S01]  /*63d0*/  F2FP.F16.F32.PACK_AB R17, R23, R18 ;  /* 0x000000121711723e */ /* 0x000fe200000000ff */
[----:B------:R-:W-:Y:S01]  /*63e0*/  FFMA R31, R49, R0, R31 ;  /* 0x00000000311f7223 */ /* 0x000fe2000000001f */
[----:B------:R-:W-:Y:S01]  /*63f0*/  FMUL R35, R47, R35 ;  /* 0x000000232f237220 */ /* 0x000fe20000400000 */
[----:B------:R-:W-:Y:S01]  /*6400*/  F2FP.F16.F32.PACK_AB R18, R21, R20 ;  /* 0x000000141512723e */ /* 0x000fe200000000ff */
[----:B------:R-:W-:Y:S01]  /*6410*/  FFMA R28, R49, R2, R28 ;  /* 0x00000002311c7223 */ /* 0x000fe2000000001c */
[----:B------:R-:W-:Y:S01]  /*6420*/  F2FP.F16.F32.PACK_AB R19, R27, R22 ;  /* 0x000000161b13723e */ /* 0x000fe200000000ff */
[C---:B------:R-:W-:Y:S01]  /*6430*/  FFMA R29, R49.reuse, R3, R29 ;  /* 0x00000003311d7223 */ /* 0x040fe2000000001d */
[C---:B------:R-:W-:Y:S01]  /*6440*/  FFMA R30, R49.reuse, R4, R30 ;  /* 0x00000004311e7223 */ /* 0x040fe2000000001e */
[----:B------:R-:W-:Y:S01]  /*6450*/  FFMA R35, R49, R5, R35 ;  /* 0x0000000531237223 */ /* 0x000fe20000000023 */
[----:B------:R-:W-:Y:S01]  /*6460*/  F2FP.F16.F32.PACK_AB R24, R25, R24 ;  /* 0x000000181918723e */ /* 0x000fe200000000ff */
[----:B------:R1:W-:Y:S01]  /*6470*/  STS.128 [R98+0x20], R16 ;  /* 0x0000201062007388 */ /* 0x0003e20000000c00 */
[----:B------:R-:W-:Y:S02]  /*6480*/  F2FP.F16.F32.PACK_AB R25, R31, R26 ;  /* 0x0000001a1f19723e */ /* 0x000fe400000000ff */
[----:B------:R-:W-:Y:S02]  /*6490*/  F2FP.F16.F32.PACK_AB R26, R29, R28 ;  /* 0x0000001c1d1a723e */ /* 0x000fe400000000ff */
[----:B------:R-:W-:Y:S05]  /*64a0*/  F2FP.F16.F32.PACK_AB R27, R35, R30 ;  /* 0x0000001e231b723e */ /* 0x000fea00000000ff */
[----:B------:R1:W-:Y:S01]  /*64b0*/  STS.128 [R106+0x30], R24 ;  /* 0x000030186a007388 */ /* 0x0003e20000000c00 */
[----:B------:R-:W-:Y:S01]  /*64c0*/  @!PT LDS RZ, [RZ] ;  /* 0x00000000fffff984 */ /* 0x000fe20000000800 */
[----:B------:R-:W-:Y:S01]  /*64d0*/  @!PT LDS RZ, [RZ] ;  /* 0x00000000fffff984 */ /* 0x000fe20000000800 */
[----:B------:R-:W-:Y:S01]  /*64e0*/  @!PT LDS RZ, [RZ] ;  /* 0x00000000fffff984 */ /* 0x000fe20000000800 */
[----:B------:R-:W-:Y:S01]  /*64f0*/  @!PT LDS RZ, [RZ] ;  /* 0x00000000fffff984 */ /* 0x000fe20000000800 */
[----:B------:R2:W-:Y:S07]  /*6500*/  MEMBAR.ALL.CTA ;  /* 0x0000000000007992 */ /* 0x0005ee0000008000 */
[----:B--2---:R-:W2:Y:S02]  /*6510*/  FENCE.VIEW.ASYNC.S ;  /* 0x00000000000073c6 */ /* 0x004ea40000000000 */
[----:B--2---:R-:W-:Y:S06]  /*6520*/  BAR.SYNC.DEFER_BLOCKING 0x1, 0x80 ;  /* 0x0042000000007b1d */ /* 0x004fec0000010000 */
[----:B------:R-:W-:Y:S05]  /*6530*/  @P0 BRA `(.L_x_101) ;  /* 0x0000000000280947 */ /* 0x000fea0003800000 */
[----:B------:R-:W-:Y:S02]  /*6540*/  UIADD3 UR4, UPT, UPT, UR48, 0x200, URZ ;  /* 0x0000020030047890 */ /* 0x000fe4000fffe0ff */
[----:B------:R-:W-:Y:S01]  /*6550*/  UIADD3 UR6, UP0, UPT, UR52, 0x680, URZ ;  /* 0x0000068034067890 */ /* 0x000fe2000ff1e0ff */
[----:B------:R-:W-:Y:S03]  /*6560*/  UMOV UR43, UR36 ;  /* 0x00000024002b7c82 */ /* 0x000fe60008000000 */
[----:B------:R-:W-:Y:S01]  /*6570*/  MOV R93, UR4 ;  /* 0x00000004005d7c02 */ /* 0x000fe20008000f00 */
[----:B------:R-:W-:Y:S03]  /*6580*/  UIADD3.X UR7, UPT, UPT, URZ, UR53, URZ, UP0, !UPT ;  /* 0x00000035ff077290 */ /* 0x000fe600087fe4ff */
[----:B------:R-:W-:Y:S11]  /*6590*/  R2UR UR40, R93 ;  /* 0x000000005d2872ca */ /* 0x000ff600000e0000 */
[----:B------:R-:W-:Y:S02]  /*65a0*/  @!UPT UIADD3 URZ, UPT, UPT, URZ, URZ, URZ ;  /* 0x000000fffffff290 */ /* 0x000fe4000fffe0ff */
[----:B------:R2:W-:Y:S01]  /*65b0*/  UTMASTG.3D [UR40], [UR6] ;  /* 0x00000028060073b5 */ /* 0x0005e20008010000 */
[----:B------:R0:W-:Y:S01]  /*65c0*/  UTMACMDFLUSH ;  /* 0x00000000000079b7 */ /* 0x0001e20000000000 */
[----:B--2---:R-:W-:Y:S04]  /*65d0*/  DEPBAR.LE SB0, 0x1 ;  /* 0x000080400000791a */ /* 0x004fe80000000000 */
.L_x_101:
[----:B------:R-:W-:Y:S05]  /*65e0*/  BSYNC.RECONVERGENT B0 ;  /* 0x0000000000007941 */ /* 0x000fea0003800200 */
.L_x_100:
[----:B------:R-:W-:Y:S01]  /*65f0*/  BAR.SYNC.DEFER_BLOCKING 0x1, 0x80 ;  /* 0x0042000000007b1d */ /* 0x000fe20000010000 */
[----:B------:R-:W-:Y:S01]  /*6600*/  ISETP.NE.AND P1, PT, R107, RZ, PT ;  /* 0x000000ff6b00720c */ /* 0x000fe20003f25270 */
[----:B------:R-:W-:Y:S01]  /*6610*/  UISETP.NE.AND UP0, UPT, UR49, URZ, UPT ;  /* 0x000000ff3100728c */ /* 0x000fe2000bf05270 */
[----:B------:R-:W-:Y:S11]  /*6620*/  LEA R2, R65, UR48, 0x3 ;  /* 0x0000003041027c11 */ /* 0x000ff6000f8e18ff */
[----:B------:R-:W-:Y:S01]  /*6630*/  @P1 SHF.L.U32 R3, R97, 0x1f, RZ ;  /* 0x0000001f61031819 */ /* 0x000fe200000006ff */
[----:B------:R-:W-:Y:S06]  /*6640*/  BRA.U !UP0, `(.L_x_102) ;  /* 0x0000000108247547 */ /* 0x000fec000b800000 */
[----:B------:R-:W-:Y:S01]  /*6650*/  IMAD.U32 R4, RZ, RZ, UR51 ;  /* 0x00000033ff047e24 */ /* 0x000fe2000f8e00ff */
[----:B------:R-:W-:Y:S01]  /*6660*/  MOV R0, UR37 ;  /* 0x0000002500007c02 */ /* 0x000fe20008000f00 */
[----:B------:R-:W-:Y:S03]  /*6670*/  UIADD3 UR51, UPT, UPT, UR51, 0x1, URZ ;  /* 0x0000000133337890 */ /* 0x000fe6000fffe0ff */
[----:B------:R-:W-:Y:S01]  /*6680*/  @P1 LEA R4, R4, UR48, 0x3 ;  /* 0x0000003004041c11 */ /* 0x000fe2000f8e18ff */
[----:B------:R-:W-:Y:S04]  /*6690*/  UISETP.NE.AND UP0, UPT, UR51, 0x4, UPT ;  /* 0x000000043300788c */ /* 0x000fe8000bf05270 */
[----:B------:R-:W-:Y:S01]  /*66a0*/  @P1 VIADD R4, R4, 0x80 ;  /* 0x0000008004041836 */ /* 0x000fe20000000000 */
[----:B------:R-:W-:Y:S04]  /*66b0*/  USEL UR51, UR51, URZ, UP0 ;  /* 0x000000ff33337287 */ /* 0x000fe80008000000 */
[----:B------:R-:W-:Y:S04]  /*66c0*/  @P1 PRMT R0, R0, 0x654, R4 ;  /* 0x0000065400001816 */ /* 0x000fe80000000004 */
[----:B------:R2:W-:Y:S04]  /*66d0*/  @P1 SYNCS.ARRIVE.TRANS64.RED.A1T0 RZ, [R0+URZ], RZ ;  /* 0x000000ff00ff19a7 */ /* 0x0005e800081004ff */
.L_x_102:
[----:B------:R-:W4:Y:S01]  /*66e0*/  @P1 SYNCS.PHASECHK.TRANS64.TRYWAIT P0, [R2+URZ+0x60], R3 ;  /* 0x00006003020015a7 */ /* 0x000f2200080011ff */
[----:B------:R-:W-:Y:S01]  /*66f0*/  BSSY B1, `(.L_x_103) ;  /* 0x0000016000017945 */ /* 0x000fe20003800000 */
[----:B----4-:R-:W-:Y:S03]  /*6700*/  @P1 SEL R66, RZ, 0x1, !P0 ;  /* 0x00000001ff421807 */ /* 0x010fe60004000000 */
[----:B------:R-:W-:Y:S05]  /*6710*/  @!P1 BRA `(.L_x_104) ;  /* 0x00000000004c9947 */ /* 0x000fea0003800000 */
[----:B------:R-:W-:Y:S01]  /*6720*/  ISETP.NE.AND P0, PT, R66, RZ, PT ;  /* 0x000000ff4200720c */ /* 0x000fe20003f05270 */
[----:B------:R-:W-:Y:S01]  /*6730*/  BSSY B0, `(.L_x_105) ;  /* 0x000000b000007945 */ /* 0x000fe20003800000 */
[----:B------:R-:W-:Y:S11]  /*6740*/  ISETP.NE.AND P1, PT, R67, RZ, PT ;  /* 0x000000ff4300720c */ /* 0x000ff60003f25270 */
[----:B------:R-:W-:Y:S02]  /*6750*/  @!UPT UIADD3 URZ, UPT, UPT, URZ, URZ, URZ ;  /* 0x000000fffffff290 */ /* 0x000fe4000fffe0ff */
[C---:B------:R-:W-:Y:S01]  /*6760*/  @P1 IMAD R6, R65.reuse, 0x2000, R100 ;  /* 0x0000200041061824 */ /* 0x040fe200078e0264 */
[C---:B------:R-:W-:Y:S01]  /*6770*/  @P1 LEA R4, R65.reuse, R98, 0xd ;  /* 0x0000006241041211 */ /* 0x040fe200078e68ff */
[C---:B------:R-:W-:Y:S02]  /*6780*/  @P1 IMAD R5, R65.reuse, 0x2000, R99 ;  /* 0x0000200041051824 */ /* 0x040fe400078e0263 */
[----:B------:R-:W-:Y:S01]  /*6790*/  @P1 IMAD R3, R65, 0x2000, R106 ;  /* 0x0000200041031824 */ /* 0x000fe200078e026a */
[----:B------:R-:W-:Y:S06]  /*67a0*/  @P0 BRA `(.L_x_106) ;  /* 0x00000000000c0947 */ /* 0x000fec0003800000 */
[----:B--2---:R-:W-:Y:S04]  /*67b0*/  SHF.L.U32 R0, R97, 0x1f, RZ ;  /* 0x0000001f61007819 */ /* 0x004fe800000006ff */
[----:B------:R-:W2:Y:S02]  /*67c0*/  SYNCS.PHASECHK.TRANS64.TRYWAIT P0, [R2+URZ+0x60], R0 ;  /* 0x00006000020075a7 */ /* 0x000ea400080011ff */
[----:B--2---:R-:W-:Y:S05]  /*67d0*/  @!P0 BRA `(.L_x_107) ;  /* 0x0000003000948947 */ /* 0x004fea0003800000 */
.L_x_106:
[----:B------:R-:W-:Y:S05]  /*67e0*/  BSYNC B0 ;  /* 0x0000000000007941 */ /* 0x000fea0003800000 */
.L_x_105:
[----:B------:R-:W-:Y:S02]  /*67f0*/  ISETP.NE.AND P0, PT, R67, RZ, PT ;  /* 0x000000ff4300720c */ /* 0x000fe40003f05270 */
[----:B------:R-:W-:Y:S11]  /*6800*/  IADD3 R65, PT, PT, R65, 0x1, RZ ;  /* 0x0000000141417810 */ /* 0x000ff60007ffe0ff */
[----:B------:R4:W1:Y:S04]  /*6810*/  @P0 LDS.128 R56, [R6] ;  /* 0x0000000006380984 */ /* 0x0008680000000c00 */
[----:B------:R4:W1:Y:S04]  /*6820*/  @P0 LDS.128 R60, [R5+0x10] ;  /* 0x00001000053c0984 */ /* 0x0008680000000c00 */
[----:B------:R4:W1:Y:S04]  /*6830*/  @P0 LDS.128 R68, [R4+0x20] ;  /* 0x0000200004440984 */ /* 0x0008680000000c00 */
[----:B------:R4:W1:Y:S02]  /*6840*/  @P0 LDS.128 R76, [R3+0x30] ;  /* 0x00003000034c0984 */ /* 0x0008640000000c00 */
.L_x_104:
[----:B------:R-:W-:Y:S05]  /*6850*/  BSYNC B1 ;  /* 0x0000000000017941 */ /* 0x000fea0003800000 */
.L_x_103:
[----:B--2---:R-:W-:Y:S05]  /*6860*/  VIADD R0, R48, 0x20 ;  /* 0x0000002030007836 */ /* 0x004fea0000000000 */
[----:B------:R-:W-:Y:S04]  /*6870*/  SHF.R.U32.HI R0, RZ, 0x15, R0 ;  /* 0x00000015ff007819 */ /* 0x000fe80000011600 */
[----:B------:R-:W-:Y:S11]  /*6880*/  LOP3.LUT P0, RZ, R0, 0x3, R92, 0x48, !PT ;  /* 0x0000000300ff7812 */ /* 0x000ff6000780485c */
[----:B------:R-:W-:Y:S02]  /*6890*/  @!UPT UIADD3 URZ, UPT, UPT, URZ, URZ, URZ ;  /* 0x000000fffffff290 */ /* 0x000fe4000fffe0ff */
[----:B------:R-:W-:Y:S05]  /*68a0*/  @!P0 BRA `(.L_x_108) ;  /* 0x0000000000408947 */ /* 0x000fea0003800000 */
[----:B------:R-:W2:Y:S01]  /*68b0*/  LDCU.64 UR8, c[0x4][0x70] ;  /* 0x01000e00ff0877ac */ /* 0x000ea20008000a00 */
[----:B----4-:R-:W-:Y:S01]  /*68c0*/  MOV R3, 0x0 ;  /* 0x0000000000037802 */ /* 0x010fe20000000f00 */
[----:B------:R-:W-:Y:S02]  /*68d0*/  HFMA2 R12, -RZ, RZ, 0, 5.9604644775390625e-08 ;  /* 0x00000001ff0c7431 */ /* 0x000fe400000001ff */
[----:B-1----:R-:W-:Y:S02]  /*68e0*/  IMAD.MOV.U32 R8, RZ, RZ, 0x192 ;  /* 0x00000192ff087424 */ /* 0x002fe400078e00ff */
[----:B------:R-:W-:Y:S01]  /*68f0*/  IMAD.MOV.U32 R13, RZ, RZ, RZ ;  /* 0x000000ffff0d7224 */ /* 0x000fe200078e00ff */
[----:B------:R-:W1:Y:S01]  /*6900*/  LDCU.64 UR6, c[0x4][0x78] ;  /* 0x01000f00ff0677ac */ /* 0x000e620008000a00 */
[----:B------:R-:W4:Y:S01]  /*6910*/  LDC.64 R2, c[0x4][R3] ;  /* 0x0100000003027b82 */ /* 0x000f220000000a00 */
[----:B------:R-:W5:Y:S01]  /*6920*/  LDCU.64 UR4, c[0x4][0x10] ;  /* 0x01000200ff0477ac */ /* 0x000f620008000a00 */
[----:B--2---:R-:W-:Y:S01]  /*6930*/  MOV R5, UR9 ;  /* 0x0000000900057c02 */ /* 0x004fe20008000f00 */
[----:B------:R-:W-:Y:S01]  /*6940*/  IMAD.U32 R4, RZ, RZ, UR8 ;  /* 0x00000008ff047e24 */ /* 0x000fe2000f8e00ff */
[----:B-1----:R-:W-:Y:S01]  /*6950*/  MOV R7, UR7 ;  /* 0x0000000700077c02 */ /* 0x002fe20008000f00 */
[----:B------:R-:W-:Y:S01]  /*6960*/  IMAD.U32 R6, RZ, RZ, UR6 ;  /* 0x00000006ff067e24 */ /* 0x000fe2000f8e00ff */
[----:B-----5:R-:W-:Y:S01]  /*6970*/  MOV R11, UR5 ;  /* 0x00000005000b7c02 */ /* 0x020fe20008000f00 */
[----:B------:R-:W-:Y:S02]  /*6980*/  IMAD.U32 R10, RZ, RZ, UR4 ;  /* 0x00000004ff0a7e24 */ /* 0x000fe4000f8e00ff */
[----:B------:R-:W-:Y:S07]  /*6990*/  LEPC R20, `(.L_x_108) ;  /* 0x000000001014794e */ /* 0x000fee0000000000 */
[----:B---34-:R-:W-:Y:S05]  /*69a0*/  CALL.ABS.NOINC R2 ;  /* 0x0000000002007343 */ /* 0x018fea0003c00000 */
.L_x_108:
[----:B------:R-:W-:Y:S05]  /*69b0*/  WARPSYNC.ALL ;  /* 0x0000000000007948 */ /* 0x000fea0003800000 */
[----:B------:R-:W-:Y:S01]  /*69c0*/  R2UR UR4, R48 ;  /* 0x00000000300472ca */ /* 0x000fe200000e0000 */
[--C-:B-1--4-:R-:W-:Y:S01]  /*69d0*/  HADD2.F32 R3, -RZ, R56.reuse.H0_H0 ;  /* 0x20000038ff037230 */ /* 0x112fe20000004100 */
[----:B------:R-:W-:Y:S01]  /*69e0*/  ISETP.NE.AND P6, PT, R107, RZ, PT ;  /* 0x000000ff6b00720c */ /* 0x000fe20003fc5270 */
[--C-:B------:R-:W-:Y:S01]  /*69f0*/  HADD2.F32 R51, -RZ, R57.reuse.H1_H1 ;  /* 0x30000039ff337230 */ /* 0x100fe20000004100 */
[----:B------:R-:W-:Y:S01]  /*6a00*/  MOV R50, UR51 ;  /* 0x0000003300327c02 */ /* 0x000fe20008000f00 */
[----:B------:R-:W-:Y:S01]  /*6a10*/  BSSY.RECONVERGENT B0, `(.L_x_109) ;  /* 0x000008c000007945 */ /* 0x000fe20003800200 */
[----:B------:R-:W-:Y:S02]  /*6a20*/  MOV R72, UR37 ;  /* 0x0000002500487c02 */ /* 0x000fe40008000f00 */
[----:B------:R-:W-:Y:S05]  /*6a30*/  ISETP.NE.AND P0, PT, R102, RZ, PT ;  /* 0x000000ff6600720c */ /* 0x000fea0003f05270 */
[----:B------:R-:W1:Y:S02]  /*6a40*/  LDTM.x32 R4, tmem[UR4+0x20] ;  /* 0x00002004000479ee */ /* 0x000e6400082c0000 */
[----:B------:R-:W-:Y:S04]  /*6a50*/  @P6 LEA R50, R50, UR48, 0x3 ;  /* 0x0000003032326c11 */ /* 0x000fe8000f8e18ff */
[----:B------:R-:W-:Y:S04]  /*6a60*/  @P6 IADD3 R50, PT, PT, R50, 0x80, RZ ;  /* 0x0000008032326810 */ /* 0x000fe80007ffe0ff */
[----:B------:R-:W-:Y:S01]  /*6a70*/  @P6 PRMT R72, R72, 0x654, R50 ;  /* 0x0000065448486816 */ /* 0x000fe20000000032 */
[----:B------:R-:W-:Y:S02]  /*6a80*/  HADD2.F32 R50, -RZ, R57.H0_H0 ;  /* 0x20000039ff327230 */ /* 0x000fe40000004100 */
[C---:B-1----:R-:W-:Y:S01]  /*6a90*/  FMUL R0, R47.reuse, R4 ;  /* 0x000000042f007220 */ /* 0x042fe20000400000 */
[----:B------:R-:W-:Y:S02]  /*6aa0*/  HADD2.F32 R4, -RZ, R56.H1_H1 ;  /* 0x30000038ff047230 */ /* 0x000fe40000004100 */
[C---:B------:R-:W-:Y:S01]  /*6ab0*/  FMUL R2, R47.reuse, R5 ;  /* 0x000000052f027220 */ /* 0x040fe20000400000 */
[----:B------:R-:W-:Y:S01]  /*6ac0*/  FMUL R7, R47, R7 ;  /* 0x000000072f077220 */ /* 0x000fe20000400000 */
[----:B------:R-:W-:Y:S01]  /*6ad0*/  FFMA R0, R49, R3, R0 ;  /* 0x0000000331007223 */ /* 0x000fe20000000000 */
[----:B------:R-:W-:Y:S01]  /*6ae0*/  FMUL R3, R47, R6 ;  /* 0x000000062f037220 */ /* 0x000fe20000400000 */
[----:B------:R-:W-:Y:S01]  /*6af0*/  FFMA R2, R49, R4, R2 ;  /* 0x0000000431027223 */ /* 0x000fe20000000002 */
[C---:B------:R-:W-:Y:S01]  /*6b00*/  FMUL R4, R47.reuse, R8 ;  /* 0x000000082f047220 */ /* 0x040fe20000400000 */
[----:B------:R-:W-:Y:S01]  /*6b10*/  FMUL R8, R47, R12 ;  /* 0x0000000c2f087220 */ /* 0x000fe20000400000 */
[----:B------:R-:W-:Y:S01]  /*6b20*/  FFMA R3, R49, R50, R3 ;  /* 0x0000003231037223 */ /* 0x000fe20000000003 */
[C---:B------:R-:W-:Y:S01]  /*6b30*/  FMUL R12, R47.reuse, R16 ;  /* 0x000000102f0c7220 */ /* 0x040fe20000400000 */
[C---:B------:R-:W-:Y:S01]  /*6b40*/  FMUL R16, R47.reuse, R20 ;  /* 0x000000142f107220 */ /* 0x040fe20000400000 */
[C---:B------:R-:W-:Y:S01]  /*6b50*/  FMUL R20, R47.reuse, R24 ;  /* 0x000000182f147220 */ /* 0x040fe20000400000 */
[C---:B------:R-:W-:Y:S01]  /*6b60*/  FMUL R24, R47.reuse, R28 ;  /* 0x0000001c2f187220 */ /* 0x040fe20000400000 */
[C---:B------:R-:W-:Y:S01]  /*6b70*/  FMUL R28, R47.reuse, R32 ;  /* 0x000000202f1c7220 */ /* 0x040fe20000400000 */
[--C-:B------:R-:W-:Y:S01]  /*6b80*/  HADD2.F32 R32, -RZ, R58.reuse.H0_H0 ;  /* 0x2000003aff207230 */ /* 0x100fe20000004100 */
[----:B------:R-:W-:Y:S01]  /*6b90*/  F2FP.F16.F32.PACK_AB R52, R2, R0 ;  /* 0x000000000234723e */ /* 0x000fe200000000ff */
[----:B------:R-:W-:Y:S02]  /*6ba0*/  HADD2.F32 R0, -RZ, R58.H1_H1 ;  /* 0x3000003aff007230 */ /* 0x000fe40000004100 */
[----:B------:R-:W-:Y:S01]  /*6bb0*/  FMUL R5, R47, R9 ;  /* 0x000000092f057220 */ /* 0x000fe20000400000 */
[--C-:B------:R-:W-:Y:S02]  /*6bc0*/  HADD2.F32 R2, -RZ, R59.reuse.H0_H0 ;  /* 0x2000003bff027230 */ /* 0x100fe40000004100 */
[C---:B------:R-:W-:Y:S01]  /*6bd0*/  FFMA R7, R49.reuse, R51, R7 ;  /* 0x0000003331077223 */ /* 0x040fe20000000007 */
[C---:B------:R-:W-:Y:S01]  /*6be0*/  FFMA R4, R49.reuse, R32, R4 ;  /* 0x0000002031047223 */ /* 0x040fe20000000004 */
[----:B------:R-:W-:Y:S02]  /*6bf0*/  HADD2.F32 R32, -RZ, R59.H1_H1 ;  /* 0x3000003bff207230 */ /* 0x000fe40000004100 */
[----:B------:R-:W-:Y:S01]  /*6c00*/  FFMA R5, R49, R0, R5 ;  /* 0x0000000031057223 */ /* 0x000fe20000000005 */
[--C-:B------:R-:W-:Y:S01]  /*6c10*/  HADD2.F32 R0, -RZ, R60.reuse.H0_H0 ;  /* 0x2000003cff007230 */ /* 0x100fe20000004100 */
[----:B------:R-:W-:Y:S01]  /*6c20*/  F2FP.F16.F32.PACK_AB R53, R7, R3 ;  /* 0x000000030735723e */ /* 0x000fe200000000ff */
[----:B------:R-:W-:Y:S01]  /*6c30*/  FMUL R6, R47, R10 ;  /* 0x0000000a2f067220 */ /* 0x000fe20000400000 */
[--C-:B------:R-:W-:Y:S01]  /*6c40*/  HADD2.F32 R3, -RZ, R61.reuse.H0_H0 ;  /* 0x2000003dff037230 */ /* 0x100fe20000004100 */
[----:B------:R-:W-:Y:S01]  /*6c50*/  F2FP.F16.F32.PACK_AB R54, R5, R4 ;  /* 0x000000040536723e */ /* 0x000fe200000000ff */
[----:B------:R-:W-:Y:S01]  /*6c60*/  FMUL R11, R47, R11 ;  /* 0x0000000b2f0b7220 */ /* 0x000fe20000400000 */
[----:B------:R-:W-:Y:S01]  /*6c70*/  FFMA R6, R49, R2, R6 ;  /* 0x0000000231067223 */ /* 0x000fe20000000006 */
[----:B------:R-:W-:Y:S02]  /*6c80*/  HADD2.F32 R2, -RZ, R60.H1_H1 ;  /* 0x3000003cff027230 */ /* 0x000fe40000004100 */
[----:B------:R-:W-:Y:S01]  /*6c90*/  FMUL R9, R47, R13 ;  /* 0x0000000d2f097220 */ /* 0x000fe20000400000 */
[C---:B------:R-:W-:Y:S01]  /*6ca0*/  FFMA R11, R49.reuse, R32, R11 ;  /* 0x00000020310b7223 */ /* 0x040fe2000000000b */
[----:B------:R-:W-:Y:S01]  /*6cb0*/  FFMA R8, R49, R0, R8 ;  /* 0x0000000031087223 */ /* 0x000fe20000000008 */
[C---:B------:R-:W-:Y:S01]  /*6cc0*/  FMUL R10, R47.reuse, R14 ;  /* 0x0000000e2f0a7220 */ /* 0x040fe20000400000 */
[----:B------:R-:W-:Y:S02]  /*6cd0*/  HADD2.F32 R0, -RZ, R61.H1_H1 ;  /* 0x3000003dff007230 */ /* 0x000fe40000004100 */
[----:B------:R-:W-:Y:S01]  /*6ce0*/  FMUL R15, R47, R15 ;  /* 0x0000000f2f0f7220 */ /* 0x000fe20000400000 */
[C---:B------:R-:W-:Y:S01]  /*6cf0*/  FFMA R9, R49.reuse, R2, R9 ;  /* 0x0000000231097223 */ /* 0x040fe20000000009 */
[C---:B------:R-:W-:Y:S01]  /*6d00*/  FFMA R10, R49.reuse, R3, R10 ;  /* 0x00000003310a7223 */ /* 0x040fe2000000000a */
[--C-:B------:R-:W-:Y:S02]  /*6d10*/  HADD2.F32 R2, -RZ, R62.reuse.H0_H0 ;  /* 0x2000003eff027230 */ /* 0x100fe40000004100 */
[----:B------:R-:W-:Y:S01]  /*6d20*/  FFMA R15, R49, R0, R15 ;  /* 0x00000000310f7223 */ /* 0x000fe2000000000f */
[----:B------:R-:W-:Y:S02]  /*6d30*/  HADD2.F32 R3, -RZ, R62.H1_H1 ;  /* 0x3000003eff037230 */ /* 0x000fe40000004100 */
[C---:B------:R-:W-:Y:S01]  /*6d40*/  FMUL R13, R47.reuse, R17 ;  /* 0x000000112f0d7220 */ /* 0x040fe20000400000 */
[--C-:B------:R-:W-:Y:S02]  /*6d50*/  HADD2.F32 R0, -RZ, R63.reuse.H0_H0 ;  /* 0x2000003fff007230 */ /* 0x100fe40000004100 */
[----:B------:R-:W-:Y:S01]  /*6d60*/  FMUL R14, R47, R18 ;  /* 0x000000122f0e7220 */ /* 0x000fe20000400000 */
[C---:B------:R-:W-:Y:S01]  /*6d70*/  FFMA R12, R49.reuse, R2, R12 ;  /* 0x00000002310c7223 */ /* 0x040fe2000000000c */
[C---:B------:R-:W-:Y:S01]  /*6d80*/  FFMA R13, R49.reuse, R3, R13 ;  /* 0x00000003310d7223 */ /* 0x040fe2000000000d */
[----:B------:R-:W-:Y:S02]  /*6d90*/  HADD2.F32 R2, -RZ, R63.H1_H1 ;  /* 0x3000003fff027230 */ /* 0x000fe40000004100 */
[----:B------:R-:W-:Y:S01]  /*6da0*/  FFMA R14, R49, R0, R14 ;  /* 0x00000000310e7223 */ /* 0x000fe2000000000e */
[C---:B------:R-:W-:Y:S01]  /*6db0*/  FMUL R19, R47.reuse, R19 ;  /* 0x000000132f137220 */ /* 0x040fe20000400000 */
[--C-:B------:R-:W-:Y:S02]  /*6dc0*/  HADD2.F32 R0, -RZ, R68.reuse.H0_H0 ;  /* 0x20000044ff007230 */ /* 0x100fe40000004100 */
[----:B------:R-:W-:Y:S01]  /*6dd0*/  FMUL R17, R47, R21 ;  /* 0x000000152f117220 */ /* 0x000fe20000400000 */
[--C-:B------:R-:W-:Y:S02]  /*6de0*/  HADD2.F32 R3, -RZ, R69.reuse.H0_H0 ;  /* 0x20000045ff037230 */ /* 0x100fe40000004100 */
[C---:B------:R-:W-:Y:S01]  /*6df0*/  FFMA R19, R49.reuse, R2, R19 ;  /* 0x0000000231137223 */ /* 0x040fe20000000013 */
[----:B------:R-:W-:Y:S02]  /*6e00*/  HADD2.F32 R2, -RZ, R68.H1_H1 ;  /* 0x30000044ff027230 */ /* 0x000fe40000004100 */
        /* <DEDUP_REMOVED lines=9> */
[----:B------:R-:W-:Y:S01]  /*6ea0*/  FMUL R21, R47, R25 ;  /* 0x000000192f157220 */ /* 0x000fe20000400000 */
[----:B------:R-:W-:Y:S01]  /*6eb0*/  F2FP.F16.F32.PACK_AB R55, R11, R6 ;  /* 0x000000060b37723e */ /* 0x000fe200000000ff */
[--C-:B------:R-:W-:Y:S02]  /*6ec0*/  HADD2.F32 R3, -RZ, R71.reuse.H0_H0 ;  /* 0x20000047ff037230 */ /* 0x100fe40000004100 */
[----:B------:R-:W-:Y:S01]  /*6ed0*/  FMUL R22, R47, R26 ;  /* 0x0000001a2f167220 */ /* 0x000fe20000400000 */
[C---:B------:R-:W-:Y:S01]  /*6ee0*/  FFMA R20, R49.reuse, R2, R20 ;  /* 0x0000000231147223 */ /* 0x040fe20000000014 */
[C---:B------:R-:W-:Y:S01]  /*6ef0*/  FFMA R21, R49.reuse, R0, R21 ;  /* 0x0000000031157223 */ /* 0x040fe20000000015 */
[----:B------:R1:W-:Y:S01]  /*6f00*/  STS.128 [R100+0x2000], R52 ;  /* 0x0020003464007388 */ /* 0x0003e20000000c00 */
[----:B------:R-:W-:Y:S02]  /*6f10*/  HADD2.F32 R0, -RZ, R71.H1_H1 ;  /* 0x30000047ff007230 */ /* 0x000fe40000004100 */
[----:B------:R-:W-:Y:S01]  /*6f20*/  FFMA R22, R49, R3, R22 ;  /* 0x0000000331167223 */ /* 0x000fe20000000016 */
[----:B------:R-:W-:Y:S01]  /*6f30*/  FMUL R27, R47, R27 ;  /* 0x0000001b2f1b7220 */ /* 0x000fe20000400000 */
[--C-:B------:R-:W-:Y:S01]  /*6f40*/  HADD2.F32 R2, -RZ, R76.reuse.H0_H0 ;  /* 0x2000004cff027230 */ /* 0x100fe20000004100 */
[----:B------:R-:W-:Y:S01]  /*6f50*/  F2FP.F16.F32.PACK_AB R8, R9, R8 ;  /* 0x000000080908723e */ /* 0x000fe200000000ff */
[----:B------:R-:W-:Y:S01]  /*6f60*/  HADD2.F32 R3, -RZ, R76.H1_H1 ;  /* 0x3000004cff037230 */ /* 0x000fe20000004100 */
[----:B------:R-:W-:Y:S01]  /*6f70*/  F2FP.F16.F32.PACK_AB R9, R15, R10 ;  /* 0x0000000a0f09723e */ /* 0x000fe200000000ff */
[----:B------:R-:W-:Y:S01]  /*6f80*/  FMUL R25, R47, R29 ;  /* 0x0000001d2f197220 */ /* 0x000fe20000400000 */
[--C-:B------:R-:W-:Y:S01]  /*6f90*/  HADD2.F32 R4, -RZ, R77.reuse.H0_H0 ;  /* 0x2000004dff047230 */ /* 0x100fe20000004100 */
[----:B------:R-:W-:Y:S01]  /*6fa0*/  F2FP.F16.F32.PACK_AB R10, R13, R12 ;  /* 0x0000000c0d0a723e */ /* 0x000fe200000000ff */
[----:B------:R-:W-:Y:S01]  /*6fb0*/  FMUL R26, R47, R30 ;  /* 0x0000001e2f1a7220 */ /* 0x000fe20000400000 */
[----:B------:R-:W-:Y:S01]  /*6fc0*/  F2FP.F16.F32.PACK_AB R11, R19, R14 ;  /* 0x0000000e130b723e */ /* 0x000fe200000000ff */
[C---:B------:R-:W-:Y:S01]  /*6fd0*/  FFMA R27, R49.reuse, R0, R27 ;  /* 0x00000000311b7223 */ /* 0x040fe2000000001b */
[C---:B------:R-:W-:Y:S01]  /*6fe0*/  FFMA R24, R49.reuse, R2, R24 ;  /* 0x0000000231187223 */ /* 0x040fe20000000018 */
[----:B------:R-:W-:Y:S02]  /*6ff0*/  HADD2.F32 R0, -RZ, R77.H1_H1 ;  /* 0x3000004dff007230 */ /* 0x000fe40000004100 */
[----:B------:R-:W-:Y:S01]  /*7000*/  FFMA R25, R49, R3, R25 ;  /* 0x0000000331197223 */ /* 0x000fe20000000019 */
[----:B------:R1:W-:Y:S01]  /*7010*/  STS.128 [R99+0x2010], R8 ;  /* 0x0020100863007388 */ /* 0x0003e20000000c00 */
[----:B------:R-:W-:Y:S01]  /*7020*/  FMUL R31, R47, R31 ;  /* 0x0000001f2f1f7220 */ /* 0x000fe20000400000 */
[--C-:B------:R-:W-:Y:S02]  /*7030*/  HADD2.F32 R2, -RZ, R78.reuse.H0_H0 ;  /* 0x2000004eff027230 */ /* 0x100fe40000004100 */
[----:B------:R-:W-:Y:S01]  /*7040*/  FFMA R26, R49, R4, R26 ;  /* 0x00000004311a7223 */ /* 0x000fe2000000001a */
[----:B------:R-:W-:Y:S02]  /*7050*/  HADD2.F32 R3, -RZ, R78.H1_H1 ;  /* 0x3000004eff037230 */ /* 0x000fe40000004100 */
[----:B------:R-:W-:Y:S01]  /*7060*/  FMUL R29, R47, R33 ;  /* 0x000000212f1d7220 */ /* 0x000fe20000400000 */
[--C-:B------:R-:W-:Y:S01]  /*7070*/  HADD2.F32 R4, -RZ, R79.reuse.H0_H0 ;  /* 0x2000004fff047230 */ /* 0x100fe20000004100 */
[----:B------:R-:W-:Y:S01]  /*7080*/  F2FP.F16.F32.PACK_AB R16, R17, R16 ;  /* 0x000000101110723e */ /* 0x000fe200000000ff */
[----:B------:R-:W-:Y:S01]  /*7090*/  FMUL R30, R47, R34 ;  /* 0x000000222f1e7220 */ /* 0x000fe20000400000 */
        /* <DEDUP_REMOVED lines=14> */
[----:B------:R-:W-:Y:S02]  /*7180*/  F2FP.F16.F32.PACK_AB R27, R35, R30 ;  /* 0x0000001e231b723e */ /* 0x000fe400000000ff */
[----:B------:R-:W-:Y:S02]  /*7190*/  LEA R0, R65, UR48, 0x3 ;  /* 0x0000003041007c11 */ /* 0x000fe4000f8e18ff */
[----:B------:R-:W-:Y:S01]  /*71a0*/  @P6 SHF.L.U32 R2, R97, 0x1f, RZ ;  /* 0x0000001f61026819 */ /* 0x000fe200000006ff */
        /* <DEDUP_REMOVED lines=9> */
[----:B------:R-:W-:Y:S02]  /*7240*/  UIADD3 UR8, UP0, UPT, UR52, 0x680, URZ ;  /* 0x0000068034087890 */ /* 0x000fe4000ff1e0ff */
[----:B------:R-:W-:Y:S02]  /*7250*/  UIADD3 UR5, UPT, UPT, UR41, 0x20, URZ ;  /* 0x0000002029057890 */ /* 0x000fe4000fffe0ff */
[----:B------:R-:W-:Y:S02]  /*7260*/  UIADD3 UR4, UPT, UPT, UR48, 0x2200, URZ ;  /* 0x0000220030047890 */ /* 0x000fe4000fffe0ff */
[----:B------:R-:W-:Y:S01]  /*7270*/  UIADD3.X UR9, UPT, UPT, URZ, UR53, URZ, UP0, !UPT ;  /* 0x00000035ff097290 */ /* 0x000fe200087fe4ff */
[----:B------:R-:W-:Y:S01]  /*7280*/  UMOV UR6, UR42 ;  /* 0x0000002a00067c82 */ /* 0x000fe20008000000 */
[----:B------:R-:W-:Y:S07]  /*7290*/  UMOV UR7, UR36 ;  /* 0x0000002400077c82 */ /* 0x000fee0008000000 */
[----:B------:R2:W-:Y:S01]  /*72a0*/  UTMASTG.3D [UR4], [UR8] ;  /* 0x00000004080073b5 */ /* 0x0005e20008010000 */
[----:B------:R0:W-:Y:S01]  /*72b0*/  UTMACMDFLUSH ;  /* 0x00000000000079b7 */ /* 0x0001e20000000000 */
[----:B--2---:R-:W-:Y:S04]  /*72c0*/  DEPBAR.LE SB0, 0x1 ;  /* 0x000080400000791a */ /* 0x004fe80000000000 */
.L_x_110:
[----:B------:R-:W-:Y:S05]  /*72d0*/  BSYNC.RECONVERGENT B0 ;  /* 0x0000000000007941 */ /* 0x000fea0003800200 */
.L_x_109:
[----:B------:R-:W-:Y:S01]  /*72e0*/  BAR.SYNC.DEFER_BLOCKING 0x1, 0x80 ;  /* 0x0042000000007b1d */ /* 0x000fe20000010000 */
[----:B------:R-:W-:Y:S04]  /*72f0*/  UIADD3 UR40, UPT, UPT, UR51, 0x1, URZ ;  /* 0x0000000133287890 */ /* 0x000fe8000fffe0ff */
[----:B------:R-:W-:Y:S04]  /*7300*/  UISETP.NE.AND UP0, UPT, UR40, 0x4, UPT ;  /* 0x000000042800788c */ /* 0x000fe8000bf05270 */
[----:B------:R-:W-:Y:S01]  /*7310*/  USEL UR40, UR40, URZ, UP0 ;  /* 0x000000ff28287287 */ /* 0x000fe20008000000 */
[----:B------:R2:W-:Y:S01]  /*7320*/  @P6 SYNCS.ARRIVE.TRANS64.RED.A1T0 RZ, [R72+URZ], RZ ;  /* 0x000000ff48ff69a7 */ /* 0x0005e200081004ff */
[----:B------:R-:W-:Y:S01]  /*7330*/  BSSY B1, `(.L_x_111) ;  /* 0x0000017000017945 */ /* 0x000fe20003800000 */
[----:B------:R-:W4:Y:S02]  /*7340*/  @P6 SYNCS.PHASECHK.TRANS64.TRYWAIT P0, [R0+URZ+0x60], R2 ;  /* 0x00006002000065a7 */ /* 0x000f2400080011ff */
[----:B----4-:R-:W-:Y:S01]  /*7350*/  @P6 SEL R66, RZ, 0x1, !P0 ;  /* 0x00000001ff426807 */ /* 0x010fe20004000000 */
[----:B--2---:R-:W-:Y:S06]  /*7360*/  @!P6 BRA `(.L_x_112) ;  /* 0x00000000004ce947 */ /* 0x004fec0003800000 */
        /* <DEDUP_REMOVED lines=9> */
[----:B------:R-:W-:Y:S04]  /*7400*/  SHF.L.U32 R6, R97, 0x1f, RZ ;  /* 0x0000001f61067819 */ /* 0x000fe800000006ff */
[----:B------:R-:W2:Y:S02]  /*7410*/  SYNCS.PHASECHK.TRANS64.TRYWAIT P0, [R0+URZ+0x60], R6 ;  /* 0x00006006000075a7 */ /* 0x000ea400080011ff */
[----:B--2---:R-:W-:Y:S05]  /*7420*/  @!P0 BRA `(.L_x_115) ;  /* 0x0000002400948947 */ /* 0x004fea0003800000 */
.L_x_114:
[----:B------:R-:W-:Y:S05]  /*7430*/  BSYNC B0 ;  /* 0x0000000000007941 */ /* 0x000fea0003800000 */
.L_x_113:
[----:B------:R-:W-:Y:S02]  /*7440*/  ISETP.NE.AND P0, PT, R67, RZ, PT ;  /* 0x000000ff4300720c */ /* 0x000fe40003f05270 */
[----:B------:R-:W-:Y:S11]  /*7450*/  IADD3 R65, PT, PT, R65, 0x1, RZ ;  /* 0x0000000141417810 */ /* 0x000ff60007ffe0ff */
[----:B------:R4:W1:Y:S04]  /*7460*/  @P0 LDS.128 R56, [R5] ;  /* 0x0000000005380984 */ /* 0x0008680000000c00 */
[----:B------:R4:W1:Y:S04]  /*7470*/  @P0 LDS.128 R60, [R4+0x10] ;  /* 0x00001000043c0984 */ /* 0x0008680000000c00 */
[----:B------:R4:W1:Y:S04]  /*7480*/  @P0 LDS.128 R68, [R3+0x20] ;  /* 0x0000200003440984 */ /* 0x0008680000000c00 */
[----:B------:R4:W1:Y:S02]  /*7490*/  @P0 LDS.128 R76, [R2+0x30] ;  /* 0x00003000024c0984 */ /* 0x0008640000000c00 */
.L_x_112:
[----:B------:R-:W-:Y:S05]  /*74a0*/  BSYNC B1 ;  /* 0x0000000000017941 */ /* 0x000fea0003800000 */
.L_x_111:
        /* <DEDUP_REMOVED lines=21> */
.L_x_116:
        /* <DEDUP_REMOVED lines=146> */
.L_x_118:
[----:B------:R-:W-:Y:S05]  /*7f20*/  BSYNC.RECONVERGENT B0 ;  /* 0x0000000000007941 */ /* 0x000fea0003800200 */
.L_x_117:
        /* <DEDUP_REMOVED lines=21> */
.L_x_122:
[----:B------:R-:W-:Y:S05]  /*8080*/  BSYNC B0 ;  /* 0x0000000000007941 */ /* 0x000fea0003800000 */
.L_x_121:
[----:B------:R-:W-:Y:S11]  /*8090*/  ISETP.NE.AND P0, PT, R67, RZ, PT ;  /* 0x000000ff4300720c */ /* 0x000ff60003f05270 */
[----:B------:R-:W-:Y:S02]  /*80a0*/  @!UPT UIADD3 URZ, UPT, UPT, URZ, URZ, URZ ;  /* 0x000000fffffff290 */ /* 0x000fe4000fffe0ff */
[----:B------:R4:W1:Y:S04]  /*80b0*/  @P0 LDS.128 R56, [R4] ;  /* 0x0000000004380984 */ /* 0x0008680000000c00 */
[----:B------:R4:W1:Y:S04]  /*80c0*/  @P0 LDS.128 R60, [R3+0x10] ;  /* 0x00001000033c0984 */ /* 0x0008680000000c00 */
[----:B------:R4:W1:Y:S04]  /*80d0*/  @P0 LDS.128 R68, [R2+0x20] ;  /* 0x0000200002440984 */ /* 0x0008680000000c00 */
[----:B------:R4:W1:Y:S02]  /*80e0*/  @P0 LDS.128 R76, [R65+0x30] ;  /* 0x00003000414c0984 */ /* 0x0008640000000c00 */
.L_x_120:
[----:B------:R-:W-:Y:S05]  /*80f0*/  BSYNC B1 ;  /* 0x0000000000017941 */ /* 0x000fea0003800000 */
.L_x_119:
        /* <DEDUP_REMOVED lines=21> */
.L_x_124:
[----:B------:R-:W-:Y:S01]  /*8250*/  ISETP.NE.AND P0, PT, R102, RZ, PT ;  /* 0x000000ff6600720c */ /* 0x000fe20003f05270 */
[----:B------:R-:W-:Y:S05]  /*8260*/  WARPSYNC.ALL ;  /* 0x0000000000007948 */ /* 0x000fea0003800000 */
[----:B------:R-:W-:Y:S01]  /*8270*/  R2UR UR4, R48 ;  /* 0x00000000300472ca */ /* 0x000fe200000e0000 */
[--C-:B-1----:R-:W-:Y:S01]  /*8280*/  HADD2.F32 R0, -RZ, R56.reuse.H0_H0 ;  /* 0x20000038ff007230 */ /* 0x102fe20000004100 */
[----:B------:R-:W-:Y:S01]  /*8290*/  R2UR UR5, R64 ;  /* 0x00000000400572ca */ /* 0x000fe200000e0000 */
[----:B----4-:R-:W-:Y:S01]  /*82a0*/  HADD2.F32 R2, -RZ, R56.H1_H1 ;  /* 0x30000038ff027230 */ /* 0x010fe20000004100 */
[----:B------:R-:W-:Y:S01]  /*82b0*/  BSSY.RECONVERGENT B0, `(.L_x_125) ;  /* 0x0000089000007945 */ /* 0x000fe20003800200 */
[--C-:B------:R-:W-:Y:S02]  /*82c0*/  HADD2.F32 R3, -RZ, R57.reuse.H0_H0 ;  /* 0x20000039ff037230 */ /* 0x100fe40000004100 */
[----:B------:R-:W-:Y:S02]  /*82d0*/  HADD2.F32 R48, -RZ, R57.H1_H1 ;  /* 0x30000039ff307230 */ /* 0x000fe40000004100 */
[--C-:B------:R-:W-:Y:S02]  /*82e0*/  HADD2.F32 R50, -RZ, R58.reuse.H0_H0 ;  /* 0x2000003aff327230 */ /* 0x100fe40000004100 */
[----:B------:R-:W-:Y:S02]  /*82f0*/  HADD2.F32 R51, -RZ, R58.H1_H1 ;  /* 0x3000003aff337230 */ /* 0x000fe40000004100 */
[----:B------:R-:W1:Y:S01]  /*8300*/  LDTM.x32 R4, tmem[UR4+0x60] ;  /* 0x00006004000479ee */ /* 0x000e6200082c0000 */
[----:B------:R-:W-:Y:S01]  /*8310*/  NOP ;  /* 0x0000000000007918 */ /* 0x000fe20000000000 */
[----:B------:R-:W-:Y:S01]  /*8320*/  UIADD3 UR5, UPT, UPT, UR5, 0xf0, URZ ;  /* 0x000000f005057890 */ /* 0x000fe2000fffe0ff */
[--C-:B------:R-:W-:Y:S02]  /*8330*/  HADD2.F32 R52, -RZ, R59.reuse.H0_H0 ;  /* 0x2000003bff347230 */ /* 0x100fe40000004100 */
[----:B------:R-:W-:Y:S01]  /*8340*/  HADD2.F32 R53, -RZ, R59.H1_H1 ;  /* 0x3000003bff357230 */ /* 0x000fe20000004100 */
[----:B------:R-:W-:Y:S01]  /*8350*/  UPRMT UR5, UR37, 0x654, UR5 ;  /* 0x0000065425057896 */ /* 0x000fe20008000005 */
[--C-:B------:R-:W-:Y:S02]  /*8360*/  HADD2.F32 R54, -RZ, R60.reuse.H0_H0 ;  /* 0x2000003cff367230 */ /* 0x100fe40000004100 */
[----:B------:R-:W-:Y:S02]  /*8370*/  HADD2.F32 R55, -RZ, R60.H1_H1 ;  /* 0x3000003cff377230 */ /* 0x000fe40000004100 */
[--C-:B------:R-:W-:Y:S02]  /*8380*/  HADD2.F32 R56, -RZ, R61.reuse.H0_H0 ;  /* 0x2000003dff387230 */ /* 0x100fe40000004100 */
[----:B------:R-:W-:Y:S02]  /*8390*/  HADD2.F32 R57, -RZ, R61.H1_H1 ;  /* 0x3000003dff397230 */ /* 0x000fe40000004100 */
[----:B-1----:R-:W-:Y:S01]  /*83a0*/  SYNCS.ARRIVE.TRANS64.RED.A1T0 RZ, [UR5], RZ ;  /* 0x000000ffffff79a7 */ /* 0x002fe20008100405 */
[--C-:B------:R-:W-:Y:S02]  /*83b0*/  HADD2.F32 R58, -RZ, R62.reuse.H0_H0 ;  /* 0x2000003eff3a7230 */ /* 0x100fe40000004100 */
[----:B------:R-:W-:Y:S02]  /*83c0*/  HADD2.F32 R59, -RZ, R62.H1_H1 ;  /* 0x3000003eff3b7230 */ /* 0x000fe40000004100 */
[--C-:B------:R-:W-:Y:S02]  /*83d0*/  HADD2.F32 R60, -RZ, R63.reuse.H0_H0 ;  /* 0x2000003fff3c7230 */ /* 0x100fe40000004100 */
[----:B------:R-:W-:Y:S02]  /*83e0*/  HADD2.F32 R61, -RZ, R63.H1_H1 ;  /* 0x3000003fff3d7230 */ /* 0x000fe40000004100 */
[C---:B------:R-:W-:Y:S01]  /*83f0*/  FMUL R4, R47.reuse, R4 ;  /* 0x000000042f047220 */ /* 0x040fe20000400000 */
[C---:B------:R-:W-:Y:S01]  /*8400*/  FMUL R5, R47.reuse, R5 ;  /* 0x000000052f057220 */ /* 0x040fe20000400000 */
[C---:B------:R-:W-:Y:S01]  /*8410*/  FMUL R6, R47.reuse, R6 ;  /* 0x000000062f067220 */ /* 0x040fe20000400000 */
[----:B------:R-:W-:Y:S01]  /*8420*/  FMUL R7, R47, R7 ;  /* 0x000000072f077220 */ /* 0x000fe20000400000 */
[C---:B------:R-:W-:Y:S01]  /*8430*/  FFMA R4, R49.reuse, R0, R4 ;  /* 0x0000000031047223 */ /* 0x040fe20000000004 */
[C---:B------:R-:W-:Y:S01]  /*8440*/  FFMA R5, R49.reuse, R2, R5 ;  /* 0x0000000231057223 */ /* 0x040fe20000000005 */
[C---:B------:R-:W-:Y:S01]  /*8450*/  FFMA R6, R49.reuse, R3, R6 ;  /* 0x0000000331067223 */ /* 0x040fe20000000006 */
[----:B------:R-:W-:Y:S01]  /*8460*/  FFMA R7, R49, R48, R7 ;  /* 0x0000003031077223 */ /* 0x000fe20000000007 */
[C---:B------:R-:W-:Y:S01]  /*8470*/  FMUL R8, R47.reuse, R8 ;  /* 0x000000082f087220 */ /* 0x040fe20000400000 */
[----:B------:R-:W-:Y:S01]  /*8480*/  FMUL R9, R47, R9 ;  /* 0x000000092f097220 */ /* 0x000fe20000400000 */
[----:B------:R-:W-:Y:S01]  /*8490*/  F2FP.F16.F32.PACK_AB R4, R5, R4 ;  /* 0x000000040504723e */ /* 0x000fe200000000ff */
[----:B------:R-:W-:Y:S01]  /*84a0*/  FMUL R0, R47, R10 ;  /* 0x0000000a2f007220 */ /* 0x000fe20000400000 */
[----:B------:R-:W-:Y:S01]  /*84b0*/  F2FP.F16.F32.PACK_AB R5, R7, R6 ;  /* 0x000000060705723e */ /* 0x000fe200000000ff */
[C---:B------:R-:W-:Y:S01]  /*84c0*/  FFMA R8, R49.reuse, R50, R8 ;  /* 0x0000003231087223 */ /* 0x040fe20000000008 */
[C---:B------:R-:W-:Y:S01]  /*84d0*/  FFMA R9, R49.reuse, R51, R9 ;  /* 0x0000003331097223 */ /* 0x040fe20000000009 */
[----:B------:R-:W-:Y:S01]  /*84e0*/  FFMA R0, R49, R52, R0 ;  /* 0x0000003431007223 */ /* 0x000fe20000000000 */
[C---:B------:R-:W-:Y:S01]  /*84f0*/  FMUL R2, R47.reuse, R11 ;  /* 0x0000000b2f027220 */ /* 0x040fe20000400000 */
[C---:B------:R-:W-:Y:S01]  /*8500*/  FMUL R3, R47.reuse, R12 ;  /* 0x0000000c2f037220 */ /* 0x040fe20000400000 */
[----:B------:R-:W-:Y:S01]  /*8510*/  FMUL R10, R47, R13 ;  /* 0x0000000d2f0a7220 */ /* 0x000fe20000400000 */
[----:B------:R-:W-:Y:S01]  /*8520*/  F2FP.F16.F32.PACK_AB R6, R9, R8 ;  /* 0x000000080906723e */ /* 0x000fe200000000ff */
[C---:B------:R-:W-:Y:S01]  /*8530*/  FFMA R2, R49.reuse, R53, R2 ;  /* 0x0000003531027223 */ /* 0x040fe20000000002 */
[C---:B------:R-:W-:Y:S01]  /*8540*/  FFMA R3, R49.reuse, R54, R3 ;  /* 0x0000003631037223 */ /* 0x040fe20000000003 */
[----:B------:R-:W-:Y:S01]  /*8550*/  FFMA R10, R49, R55, R10 ;  /* 0x00000037310a7223 */ /* 0x000fe2000000000a */
[C---:B------:R-:W-:Y:S01]  /*8560*/  FMUL R11, R47.reuse, R14 ;  /* 0x0000000e2f0b7220 */ /* 0x040fe20000400000 */
[C---:B------:R-:W-:Y:S01]  /*8570*/  FMUL R15, R47.reuse, R15 ;  /* 0x0000000f2f0f7220 */ /* 0x040fe20000400000 */
[C---:B------:R-:W-:Y:S01]  /*8580*/  FMUL R12, R47.reuse, R16 ;  /* 0x000000102f0c7220 */ /* 0x040fe20000400000 */
[----:B------:R-:W-:Y:S01]  /*8590*/  FMUL R13, R47, R17 ;  /* 0x000000112f0d7220 */ /* 0x000fe20000400000 */
[----:B------:R-:W-:Y:S01]  /*85a0*/  FFMA R11, R49, R56, R11 ;  /* 0x00000038310b7223 */ /* 0x000fe2000000000b */
[----:B------:R-:W-:Y:S01]  /*85b0*/  FMUL R14, R47, R18 ;  /* 0x000000122f0e7220 */ /* 0x000fe20000400000 */
[----:B------:R-:W-:Y:S01]  /*85c0*/  FFMA R15, R49, R57, R15 ;  /* 0x00000039310f7223 */ /* 0x000fe2000000000f */
[--C-:B------:R-:W-:Y:S02]  /*85d0*/  HADD2.F32 R62, -RZ, R68.reuse.H0_H0 ;  /* 0x20000044ff3e7230 */ /* 0x100fe40000004100 */
[----:B------:R-:W-:Y:S01]  /*85e0*/  FMUL R19, R47, R19 ;  /* 0x000000132f137220 */ /* 0x000fe20000400000 */
[----:B------:R-:W-:Y:S01]  /*85f0*/  F2FP.F16.F32.PACK_AB R7, R2, R0 ;  /* 0x000000000207723e */ /* 0x000fe200000000ff */
[----:B------:R-:W-:Y:S01]  /*8600*/  FFMA R12, R49, R58, R12 ;  /* 0x0000003a310c7223 */ /* 0x000fe2000000000c */
[----:B------:R-:W-:Y:S02]  /*8610*/  HADD2.F32 R63, -RZ, R68.H1_H1 ;  /* 0x30000044ff3f7230 */ /* 0x000fe40000004100 */
[----:B------:R-:W-:Y:S01]  /*8620*/  FMUL R16, R47, R20 ;  /* 0x000000142f107220 */ /* 0x000fe20000400000 */
[----:B------:R-:W-:Y:S01]  /*8630*/  FFMA R13, R49, R59, R13 ;  /* 0x0000003b310d7223 */ /* 0x000fe2000000000d */
[----:B------:R1:W-:Y:S01]  /*8640*/  STS.128 [R100+0x6000], R4 ;  /* 0x0060000464007388 */ /* 0x0003e20000000c00 */
[--C-:B------:R-:W-:Y:S02]  /*8650*/  HADD2.F32 R64, -RZ, R69.reuse.H0_H0 ;  /* 0x20000045ff407230 */ /* 0x100fe40000004100 */
[----:B------:R-:W-:Y:S01]  /*8660*/  FMUL R17, R47, R21 ;  /* 0x000000152f117220 */ /* 0x000fe20000400000 */
[----:B------:R-:W-:Y:S01]  /*8670*/  FFMA R14, R49, R60, R14 ;  /* 0x0000003c310e7223 */ /* 0x000fe2000000000e */
[----:B------:R-:W-:Y:S02]  /*8680*/  HADD2.F32 R65, -RZ, R69.H1_H1 ;  /* 0x30000045ff417230 */ /* 0x000fe40000004100 */
[----:B------:R-:W-:Y:S01]  /*8690*/  FMUL R18, R47, R22 ;  /* 0x000000162f127220 */ /* 0x000fe20000400000 */
[----:B------:R-:W-:Y:S01]  /*86a0*/  FFMA R19, R49, R61, R19 ;  /* 0x0000003d31137223 */ /* 0x000fe20000000013 */
        /* <DEDUP_REMOVED lines=11> */
[----:B------:R-:W-:Y:S01]  /*8760*/  F2FP.F16.F32.PACK_AB R8, R10, R3 ;  /* 0x000000030a08723e */ /* 0x000fe200000000ff */
[----:B------:R-:W-:Y:S01]  /*8770*/  FFMA R23, R49, R65, R23 ;  /* 0x0000004131177223 */ /* 0x000fe20000000017 */
[----:B------:R-:W-:Y:S01]  /*8780*/  F2FP.F16.F32.PACK_AB R9, R15, R11 ;  /* 0x0000000b0f09723e */ /* 0x000fe200000000ff */
[--C-:B------:R-:W-:Y:S02]  /*8790*/  HADD2.F32 R70, -RZ, R76.reuse.H0_H0 ;  /* 0x2000004cff467230 */ /* 0x100fe40000004100 */
[----:B------:R-:W-:Y:S01]  /*87a0*/  FMUL R27, R47, R27 ;  /* 0x0000001b2f1b7220 */ /* 0x000fe20000400000 */
[----:B------:R-:W-:Y:S01]  /*87b0*/  F2FP.F16.F32.PACK_AB R10, R13, R12 ;  /* 0x0000000c0d0a723e */ /* 0x000fe200000000ff */
[----:B------:R-:W-:Y:S01]  /*87c0*/  FFMA R20, R49, R66, R20 ;  /* 0x0000004231147223 */ /* 0x000fe20000000014 */
[----:B------:R-:W-:Y:S01]  /*87d0*/  F2FP.F16.F32.PACK_AB R11, R19, R14 ;  /* 0x0000000e130b723e */ /* 0x000fe200000000ff */
[----:B------:R-:W-:Y:S02]  /*87e0*/  HADD2.F32 R71, -RZ, R76.H1_H1 ;  /* 0x3000004cff477230 */ /* 0x000fe40000004100 */
[----:B------:R-:W-:Y:S01]  /*87f0*/  FMUL R24, R47, R28 ;  /* 0x0000001c2f187220 */ /* 0x000fe20000400000 */
[----:B------:R-:W-:Y:S01]  /*8800*/  FFMA R21, R49, R67, R21 ;  /* 0x0000004331157223 */ /* 0x000fe20000000015 */
[--C-:B------:R-:W-:Y:S01]  /*8810*/  HADD2.F32 R72, -RZ, R77.reuse.H0_H0 ;  /* 0x2000004dff487230 */ /* 0x100fe20000004100 */
[----:B------:R1:W-:Y:S01]  /*8820*/  STS.128 [R99+0x6010], R8 ;  /* 0x0060100863007388 */ /* 0x0003e20000000c00 */
        /* <DEDUP_REMOVED lines=49> */
.L_x_126:
[----:B------:R-:W-:Y:S05]  /*8b40*/  BSYNC.RECONVERGENT B0 ;  /* 0x0000000000007941 */ /* 0x000fea0003800200 */
.L_x_125:
[----:B------:R-:W-:Y:S01]  /*8b50*/  BAR.SYNC.DEFER_BLOCKING 0x1, 0x80 ;  /* 0x0042000000007b1d */ /* 0x000fe20000010000 */
[----:B------:R-:W-:Y:S01]  /*8b60*/  UISETP.NE.AND UP0, UPT, UR49, -0x4, UPT ;  /* 0xfffffffc3100788c */ /* 0x000fe2000bf05270 */
[----:B------:R-:W-:Y:S08]  /*8b70*/  IADD3 R45, PT, PT, R45, 0x1, RZ ;  /* 0x000000012d2d7810 */ /* 0x000ff00007ffe0ff */
[----:B------:R-:W-:Y:S05]  /*8b80*/  BRA.U !UP0, `(.L_x_127) ;  /* 0x0000000108287547 */ /* 0x000fea000b800000 */
[----:B------:R-:W-:Y:S01]  /*8b90*/  ISETP.NE.AND P0, PT, R107, RZ, PT ;  /* 0x000000ff6b00720c */ /* 0x000fe20003f05270 */
[----:B------:R-:W-:Y:S01]  /*8ba0*/  IMAD.U32 R2, RZ, RZ, UR51 ;  /* 0x00000033ff027e24 */ /* 0x000fe2000f8e00ff */
[----:B------:R-:W-:Y:S01]  /*8bb0*/  UIADD3 UR51, UPT, UPT, UR51, 0x1, URZ ;  /* 0x0000000133337890 */ /* 0x000fe2000fffe0ff */
[----:B------:R-:W-:Y:S03]  /*8bc0*/  IMAD.U32 R0, RZ, RZ, UR37 ;  /* 0x00000025ff007e24 */ /* 0x000fe6000f8e00ff */
[----:B------:R-:W-:Y:S04]  /*8bd0*/  UISETP.NE.AND UP0, UPT, UR51, 0x4, UPT ;  /* 0x000000043300788c */ /* 0x000fe8000bf05270 */
[----:B------:R-:W-:Y:S03]  /*8be0*/  USEL UR51, UR51, URZ, UP0 ;  /* 0x000000ff33337287 */ /* 0x000fe60008000000 */
[----:B------:R-:W-:Y:S05]  /*8bf0*/  @P0 LEA R2, R2, UR48, 0x3 ;  /* 0x0000003002020c11 */ /* 0x000fea000f8e18ff */
[----:B------:R-:W-:Y:S05]  /*8c00*/  @P0 VIADD R2, R2, 0x80 ;  /* 0x0000008002020836 */ /* 0x000fea0000000000 */
[----:B------:R-:W-:Y:S04]  /*8c10*/  @P0 PRMT R0, R0, 0x654, R2 ;  /* 0x0000065400000816 */ /* 0x000fe80000000002 */
[----:B------:R2:W-:Y:S03]  /*8c20*/  @P0 SYNCS.ARRIVE.TRANS64.RED.A1T0 RZ, [R0+URZ], RZ ;  /* 0x000000ff00ff09a7 */ /* 0x0005e600081004ff */
.L_x_127:
[----:B------:R-:W-:Y:S01]  /*8c30*/  ISETP.NE.AND P2, PT, R103, RZ, PT ;  /* 0x000000ff6700720c */ /* 0x000fe20003f45270 */
[----:B------:R-:W-:Y:S01]  /*8c40*/  UIADD3 UR49, UPT, UPT, UR49, 0x4, URZ ;  /* 0x0000000431317890 */ /* 0x000fe2000fffe0ff */
[----:B------:R-:W-:Y:S01]  /*8c50*/  ISETP.NE.AND P0, PT, R105, 0x2, PT ;  /* 0x000000026900780c */ /* 0x000fe20003f05270 */
[----:B------:R-:W-:Y:S01]  /*8c60*/  IMAD.IADD R14, R43, 0x1, R86 ;  /* 0x000000012b0e7824 */ /* 0x000fe200078e0256 */
[----:B------:R-:W-:Y:S01]  /*8c70*/  ISETP.NE.AND P1, PT, R45, 0x4, PT ;  /* 0x000000042d00780c */ /* 0x000fe20003f25270 */
[----:B------:R-:W-:Y:S01]  /*8c80*/  IMAD.IADD R15, R44, 0x1, R87 ;  /* 0x000000012c0f7824 */ /* 0x000fe200078e0257 */
[----:B------:R-:W-:Y:S02]  /*8c90*/  SEL R2, RZ, 0x1, P0 ;  /* 0x00000001ff027807 */ /* 0x000fe40000000000 */
[----:B--2---:R-:W-:Y:S02]  /*8ca0*/  SEL R0, RZ, 0x1, P1 ;  /* 0x00000001ff007807 */ /* 0x004fe40000800000 */
[----:B------:R-:W-:Y:S02]  /*8cb0*/  LOP3.LUT R95, R95, R2, RZ, 0x3c, !PT ;  /* 0x000000025f5f7212 */ /* 0x000fe400078e3cff */
[----:B------:R-:W-:Y:S02]  /*8cc0*/  LOP3.LUT R96, R96, R0, RZ, 0x3c, !PT ;  /* 0x0000000060607212 */ /* 0x000fe400078e3cff */
[----:B------:R-:W-:Y:S02]  /*8cd0*/  @P2 R2UR UR36, R94 ;  /* 0x000000005e2422ca */ /* 0x000fe400000e0000 */
[----:B------:R-:W-:Y:S02]  /*8ce0*/  SEL R105, R105, RZ, P0 ;  /* 0x000000ff69697207 */ /* 0x000fe40000000000 */
[----:B------:R-:W-:Y:S01]  /*8cf0*/  SEL R45, R45, RZ, P1 ;  /* 0x000000ff2d2d7207 */ /* 0x000fe20000800000 */
[----:B------:R-:W-:Y:S10]  /*8d00*/  @P2 BRA `(.L_x_128) ;  /* 0xffffffc000502947 */ /* 0x000ff4000383ffff */
[----:B------:R-:W-:-:S09]  /*8d10*/  UISETP.NE.AND UP0, UPT, UR50, URZ, UPT ;  /* 0x000000ff3200728c */ /* 0x000fd2000bf05270 */
[----:B------:R-:W-:Y:S05]  /*8d20*/  BRA.U !UP0, `(.L_x_129) ;  /* 0x0000000108487547 */ /* 0x000fea000b800000 */
[----:B------:R-:W2:Y:S02]  /*8d30*/  LDCU.64 UR4, c[0x0][0x890] ;  /* 0x00011200ff0477ac */ /* 0x000ea40008000a00 */
[----:B--2---:R-:W-:-:S04]  /*8d40*/  UISETP.NE.U32.AND UP0, UPT, UR4, URZ, UPT ;  /* 0x000000ff0400728c */ /* 0x004fc8000bf05070 */
[----:B------:R-:W-:-:S09]  /*8d50*/  UISETP.NE.AND.EX UP0, UPT, UR5, URZ, UPT, UP0 ;  /* 0x000000ff0500728c */ /* 0x000fd2000bf05300 */
[----:B------:R-:W-:Y:S05]  /*8d60*/  BRA.U UP0, `(.L_x_130) ;  /* 0x00000001000c7547 */ /* 0x000fea000b800000 */
[----:B------:R-:W-:-:S13]  /*8d70*/  FSETP.NEU.AND P0, PT, R49, RZ, PT ;  /* 0x000000ff3100720b */ /* 0x000fda0003f0d000 */
[----:B------:R-:W-:Y:S05]  /*8d80*/  @!P0 EXIT ;  /* 0x000000000000894d */ /* 0x000fea0003800000 */
[----:B------:R-:W-:Y:S05]  /*8d90*/  BRA `(.L_x_129) ;  /* 0x00000000002c7947 */ /* 0x000fea0003800000 */
.L_x_130:
[----:B------:R-:W-:Y:S01]  /*8da0*/  ISETP.NE.AND P0, PT, R104, RZ, PT ;  /* 0x000000ff6800720c */ /* 0x000fe20003f05270 */
[----:B------:R-:W-:-:S12]  /*8db0*/  BSSY.RECONVERGENT B0, `(.L_x_129) ;  /* 0x0000009000007945 */ /* 0x000fd80003800200 */
[----:B------:R-:W-:Y:S05]  /*8dc0*/  @P0 BRA `(.L_x_131) ;  /* 0x0000000000140947 */ /* 0x000fea0003800000 */
[----:B------:R-:W2:Y:S02]  /*8dd0*/  LDCU.64 UR4, c[0x0][0x888] ;  /* 0x00011100ff0477ac */ /* 0x000ea40008000a00 */
[----:B--2---:R-:W-:-:S04]  /*8de0*/  ISETP.NE.U32.AND P0, PT, RZ, UR4, PT ;  /* 0x00000004ff007c0c */ /* 0x004fc8000bf05070 */
[----:B------:R-:W-:-:S13]  /*8df0*/  ISETP.NE.AND.EX P0, PT, RZ, UR5, PT, P0 ;  /* 0x00000005ff007c0c */ /* 0x000fda000bf05300 */
[----:B------:R-:W-:Y:S05]  /*8e00*/  @!P0 EXIT ;  /* 0x000000000000894d */ /* 0x000fea0003800000 */
[----:B------:R-:W-:Y:S05]  /*8e10*/  BRA `(.L_x_132) ;  /* 0x0000000000087947 */ /* 0x000fea0003800000 */
.L_x_131:
[----:B------:R-:W-:-:S13]  /*8e20*/  FSETP.NEU.AND P0, PT, R49, RZ, PT ;  /* 0x000000ff3100720b */ /* 0x000fda0003f0d000 */
[----:B------:R-:W-:Y:S05]  /*8e30*/  @!P0 EXIT ;  /* 0x000000000000894d */ /* 0x000fea0003800000 */
.L_x_132:
[----:B------:R-:W-:Y:S05]  /*8e40*/  BSYNC.RECONVERGENT B0 ;  /* 0x0000000000007941 */ /* 0x000fea0003800200 */
.L_x_129:
[----:B------:R-:W-:Y:S01]  /*8e50*/  ULEA UR4, UR51, UR48, 0x3 ;  /* 0x0000003033047291 */ /* 0x000fe2000f8e18ff */
[----:B------:R-:W-:-:S04]  /*8e60*/  DEPBAR.LE SB0, 0x0 ;  /* 0x000080000000791a */ /* 0x000fc80000000000 */
[----:B------:R-:W-:-:S04]  /*8e70*/  UIADD3 UR4, UPT, UPT, UR4, 0x80, URZ ;  /* 0x0000008004047890 */ /* 0x000fc8000fffe0ff */
[----:B------:R-:W-:-:S09]  /*8e80*/  UPRMT UR4, UR37, 0x654, UR4 ;  /* 0x0000065425047896 */ /* 0x000fd20008000004 */
[----:B------:R-:W-:Y:S01]  /*8e90*/  SYNCS.ARRIVE.TRANS64.RED.A1T0 RZ, [UR4], RZ ;  /* 0x000000ffffff79a7 */ /* 0x000fe20008100404 */
[----:B------:R-:W-:Y:S05]  /*8ea0*/  EXIT ;  /* 0x000000000000794d */ /* 0x000fea0003800000 */
.L_x_19:
[----:B--2---:R2:W1:Y:S02]  /*8eb0*/  SYNCS.PHASECHK.TRANS64.TRYWAIT P0, [R2+URZ+0x120], R3 ;  /* 0x00012003020075a7 */ /* 0x00446400080011ff */
[----:B-1----:R-:W-:Y:S05]  /*8ec0*/  @!P0 NANOSLEEP.SYNCS 0x989680 ;  /* 0x009896800000895d */ /* 0x002fea0003900000 */
[----:B------:R-:W1:Y:S02]  /*8ed0*/  @!P0 SYNCS.PHASECHK.TRANS64 P0, [R2+URZ+0x120], R3 ;  /* 0x00012003020085a7 */ /* 0x000e6400080010ff */
[----:B-1----:R-:W-:Y:S05]  /*8ee0*/  @!P0 BRA `(.L_x_19) ;  /* 0xfffffffc00f08947 */ /* 0x002fea000383ffff */
[----:B------:R-:W-:Y:S05]  /*8ef0*/  BRA `(.L_x_133) ;  /* 0xffffff8400c87947 */ /* 0x000fea000383ffff */
.L_x_22:
[----:B-1----:R-:W-:-:S07]  /*8f00*/  MOV R2, UR33 ;  /* 0x0000002100027c02 */ /* 0x002fce0008000f00 */
.L_x_134:
[----:B-1----:R1:W2:Y:S02]  /*8f10*/  SYNCS.PHASECHK.TRANS64.TRYWAIT P0, [R2+URZ+0x30], R4 ;  /* 0x00003004020075a7 */ /* 0x0022a400080011ff */
[----:B--2---:R-:W-:Y:S05]  /*8f20*/  @!P0 NANOSLEEP.SYNCS 0x989680 ;  /* 0x009896800000895d */ /* 0x004fea0003900000 */
[----:B------:R-:W2:Y:S02]  /*8f30*/  @!P0 SYNCS.PHASECHK.TRANS64 P0, [R2+URZ+0x30], R4 ;  /* 0x00003004020085a7 */ /* 0x000ea400080010ff */
[----:B--2---:R-:W-:Y:S05]  /*8f40*/  @!P0 BRA `(.L_x_134) ;  /* 0xfffffffc00f08947 */ /* 0x004fea000383ffff */
[----:B------:R-:W-:Y:S05]  /*8f50*/  BRA `(.L_x_21) ;  /* 0xffffff88001c7947 */ /* 0x000fea000383ffff */
.L_x_28:
[----:B-1----:R-:W-:-:S07]  /*8f60*/  MOV R2, UR25 ;  /* 0x0000001900027c02 */ /* 0x002fce0008000f00 */
.L_x_135:
[----:B-1----:R1:W2:Y:S02]  /*8f70*/  SYNCS.PHASECHK.TRANS64.TRYWAIT P0, [R2+URZ+0x30], R4 ;  /* 0x00003004020075a7 */ /* 0x0022a400080011ff */
[----:B--2---:R-:W-:Y:S05]  /*8f80*/  @!P0 NANOSLEEP.SYNCS 0x989680 ;  /* 0x009896800000895d */ /* 0x004fea0003900000 */
[----:B------:R-:W2:Y:S02]  /*8f90*/  @!P0 SYNCS.PHASECHK.TRANS64 P0, [R2+URZ+0x30], R4 ;  /* 0x00003004020085a7 */ /* 0x000ea400080010ff */
[----:B--2---:R-:W-:Y:S05]  /*8fa0*/  @!P0 BRA `(.L_x_135) ;  /* 0xfffffffc00f08947 */ /* 0x004fea000383ffff */
[----:B------:R-:W-:Y:S05]  /*8fb0*/  BRA `(.L_x_27) ;  /* 0xffffff8800d87947 */ /* 0x000fea000383ffff */
.L_x_32:
[----:B-1----:R1:W2:Y:S02]  /*8fc0*/  SYNCS.PHASECHK.TRANS64.TRYWAIT P0, [R2+URZ+0xb0], R3 ;  /* 0x0000b003020075a7 */ /* 0x0022a400080011ff */
[----:B--2---:R-:W-:Y:S05]  /*8fd0*/  @!P0 NANOSLEEP.SYNCS 0x989680 ;  /* 0x009896800000895d */ /* 0x004fea0003900000 */
[----:B------:R-:W2:Y:S02]  /*8fe0*/  @!P0 SYNCS.PHASECHK.TRANS64 P0, [R2+URZ+0xb0], R3 ;  /* 0x0000b003020085a7 */ /* 0x000ea400080010ff */
[----:B--2---:R-:W-:Y:S05]  /*8ff0*/  @!P0 BRA `(.L_x_32) ;  /* 0xfffffffc00f08947 */ /* 0x004fea000383ffff */
[----:B------:R-:W-:Y:S05]  /*9000*/  BRA `(.L_x_136) ;  /* 0xffffff8c00787947 */ /* 0x000fea000383ffff */
.L_x_36:
[----:B----4-:R-:W-:-:S07]  /*9010*/  MOV R0, UR5 ;  /* 0x0000000500007c02 */ /* 0x010fce0008000f00 */
.L_x_137:
[----:B-1----:R1:W2:Y:S02]  /*9020*/  SYNCS.PHASECHK.TRANS64.TRYWAIT P0, [R0+URZ], R2 ;  /* 0x00000002000075a7 */ /* 0x0022a400080011ff */
[----:B--2---:R-:W-:Y:S05]  /*9030*/  @!P0 NANOSLEEP.SYNCS 0x989680 ;  /* 0x009896800000895d */ /* 0x004fea0003900000 */
[----:B------:R-:W2:Y:S02]  /*9040*/  @!P0 SYNCS.PHASECHK.TRANS64 P0, [R0+URZ], R2 ;  /* 0x00000002000085a7 */ /* 0x000ea400080010ff */
[----:B--2---:R-:W-:Y:S05]  /*9050*/  @!P0 BRA `(.L_x_137) ;  /* 0xfffffffc00f08947 */ /* 0x004fea000383ffff */
[----:B------:R-:W-:Y:S05]  /*9060*/  BRA `(.L_x_138) ;  /* 0xffffff9000e87947 */ /* 0x000fea000383ffff */
.L_x_37:
[----:B----4-:R-:W-:-:S07]  /*9070*/  MOV R0, UR5 ;  /* 0x0000000500007c02 */ /* 0x010fce0008000f00 */
.L_x_139:
[----:B-1----:R1:W2:Y:S02]  /*9080*/  SYNCS.PHASECHK.TRANS64.TRYWAIT P0, [R0+URZ], R3 ;  /* 0x00000003000075a7 */ /* 0x0022a400080011ff */
[----:B--2---:R-:W-:Y:S05]  /*9090*/  @!P0 NANOSLEEP.SYNCS 0x989680 ;  /* 0x009896800000895d */ /* 0x004fea0003900000 */
[----:B------:R-:W2:Y:S02]  /*90a0*/  @!P0 SYNCS.PHASECHK.TRANS64 P0, [R0+URZ], R3 ;  /* 0x00000003000085a7 */ /* 0x000ea400080010ff */
[----:B--2---:R-:W-:Y:S05]  /*90b0*/  @!P0 BRA `(.L_x_139) ;  /* 0xfffffffc00f08947 */ /* 0x004fea000383ffff */
[----:B------:R-:W-:Y:S05]  /*90c0*/  BRA `(.L_x_140) ;  /* 0xffffff9000f47947 */ /* 0x000fea000383ffff */
.L_x_38:
[----:B----4-:R-:W-:-:S07]  /*90d0*/  MOV R0, UR5 ;  /* 0x0000000500007c02 */ /* 0x010fce0008000f00 */
.L_x_141:
[----:B-1----:R1:W2:Y:S02]  /*90e0*/  SYNCS.PHASECHK.TRANS64.TRYWAIT P0, [R0+URZ], R3 ;  /* 0x00000003000075a7 */ /* 0x0022a400080011ff */
[----:B--2---:R-:W-:Y:S05]  /*90f0*/  @!P0 NANOSLEEP.SYNCS 0x989680 ;  /* 0x009896800000895d */ /* 0x004fea0003900000 */
[----:B------:R-:W2:Y:S02]  /*9100*/  @!P0 SYNCS.PHASECHK.TRANS64 P0, [R0+URZ], R3 ;  /* 0x00000003000085a7 */ /* 0x000ea400080010ff */
[----:B--2---:R-:W-:Y:S05]  /*9110*/  @!P0 BRA `(.L_x_141) ;  /* 0xfffffffc00f08947 */ /* 0x004fea000383ffff */
[----:B------:R-:W-:Y:S05]  /*9120*/  BRA `(.L_x_142) ;  /* 0xffffff9400007947 */ /* 0x000fea000383ffff */
.L_x_39:
[----:B----4-:R-:W-:-:S07]  /*9130*/  MOV R0, UR5 ;  /* 0x0000000500007c02 */ /* 0x010fce0008000f00 */
.L_x_143:
[----:B-1----:R1:W2:Y:S02]  /*9140*/  SYNCS.PHASECHK.TRANS64.TRYWAIT P0, [R0+URZ], R3 ;  /* 0x00000003000075a7 */ /* 0x0022a400080011ff */
[----:B--2---:R-:W-:Y:S05]  /*9150*/  @!P0 NANOSLEEP.SYNCS 0x989680 ;  /* 0x009896800000895d */ /* 0x004fea0003900000 */
[----:B------:R-:W2:Y:S02]  /*9160*/  @!P0 SYNCS.PHASECHK.TRANS64 P0, [R0+URZ], R3 ;  /* 0x00000003000085a7 */ /* 0x000ea400080010ff */
[----:B--2---:R-:W-:Y:S05]  /*9170*/  @!P0 BRA `(.L_x_143) ;  /* 0xfffffffc00f08947 */ /* 0x004fea000383ffff */
[----:B------:R-:W-:Y:S05]  /*9180*/  BRA `(.L_x_144) ;  /* 0xffffff94000c7947 */ /* 0x000fea000383ffff */
.L_x_40:
[----:B----4-:R-:W-:-:S07]  /*9190*/  MOV R0, UR5 ;  /* 0x0000000500007c02 */ /* 0x010fce0008000f00 */
.L_x_145:
[----:B-1----:R1:W2:Y:S02]  /*91a0*/  SYNCS.PHASECHK.TRANS64.TRYWAIT P0, [R0+URZ], R3 ;  /* 0x00000003000075a7 */ /* 0x0022a400080011ff */
[----:B--2---:R-:W-:Y:S05]  /*91b0*/  @!P0 NANOSLEEP.SYNCS 0x989680 ;  /* 0x009896800000895d */ /* 0x004fea0003900000 */
[----:B------:R-:W2:Y:S02]  /*91c0*/  @!P0 SYNCS.PHASECHK.TRANS64 P0, [R0+URZ], R3 ;  /* 0x00000003000085a7 */ /* 0x000ea400080010ff */
[----:B--2---:R-:W-:Y:S05]  /*91d0*/  @!P0 BRA `(.L_x_145) ;  /* 0xfffffffc00f08947 */ /* 0x004fea000383ffff */
[----:B------:R-:W-:Y:S05]  /*91e0*/  BRA `(.L_x_146) ;  /* 0xffffff9400187947 */ /* 0x000fea000383ffff */
.L_x_43:
[----:B-1----:R1:W2:Y:S02]  /*91f0*/  SYNCS.PHASECHK.TRANS64.TRYWAIT P0, [R0+URZ+0x110], R4 ;  /* 0x00011004000075a7 */ /* 0x0022a400080011ff */
[----:B--2---:R-:W-:Y:S05]  /*9200*/  @!P0 NANOSLEEP.SYNCS 0x989680 ;  /* 0x009896800000895d */ /* 0x004fea0003900000 */
[----:B------:R-:W2:Y:S02]  /*9210*/  @!P0 SYNCS.PHASECHK.TRANS64 P0, [R0+URZ+0x110], R4 ;  /* 0x00011004000085a7 */ /* 0x000ea400080010ff */
[----:B--2---:R-:W-:Y:S05]  /*9220*/  @!P0 BRA `(.L_x_43) ;  /* 0xfffffffc00f08947 */ /* 0x004fea000383ffff */
[----:B------:R-:W-:Y:S05]  /*9230*/  BRA `(.L_x_147) ;  /* 0xffffff9400747947 */ /* 0x000fea000383ffff */
.L_x_44:
[----:B------:R-:W-:-:S07]  /*9240*/  MOV R0, UR5 ;  /* 0x0000000500007c02 */ /* 0x000fce0008000f00 */
.L_x_148:
[----:B-1----:R1:W2:Y:S02]  /*9250*/  SYNCS.PHASECHK.TRANS64.TRYWAIT P0, [R0+URZ+0xc0], R5 ;  /* 0x0000c005000075a7 */ /* 0x0022a400080011ff */
[----:B--2---:R-:W-:Y:S05]  /*9260*/  @!P0 NANOSLEEP.SYNCS 0x989680 ;  /* 0x009896800000895d */ /* 0x004fea0003900000 */
[----:B------:R-:W2:Y:S02]  /*9270*/  @!P0 SYNCS.PHASECHK.TRANS64 P0, [R0+URZ+0xc0], R5 ;  /* 0x0000c005000085a7 */ /* 0x000ea400080010ff */
[----:B--2---:R-:W-:Y:S05]  /*9280*/  @!P0 BRA `(.L_x_148) ;  /* 0xfffffffc00f08947 */ /* 0x004fea000383ffff */
[----:B------:R-:W-:Y:S05]  /*9290*/  BRA `(.L_x_149) ;  /* 0xffffff9400847947 */ /* 0x000fea000383ffff */
.L_x_45:
[----:B-1----:R1:W2:Y:S02]  /*92a0*/  SYNCS.PHASECHK.TRANS64.TRYWAIT P1, [R0+URZ+0xb0], R4 ;  /* 0x0000b004000075a7 */ /* 0x0022a400080211ff */
[----:B--2---:R-:W-:Y:S05]  /*92b0*/  @!P1 NANOSLEEP.SYNCS 0x989680 ;  /* 0x009896800000995d */ /* 0x004fea0003900000 */
[----:B------:R-:W2:Y:S02]  /*92c0*/  @!P1 SYNCS.PHASECHK.TRANS64 P1, [R0+URZ+0xb0], R4 ;  /* 0x0000b004000095a7 */ /* 0x000ea400080210ff */
[----:B--2---:R-:W-:Y:S05]  /*92d0*/  @!P1 BRA `(.L_x_45) ;  /* 0xfffffffc00f09947 */ /* 0x004fea000383ffff */
[----:B------:R-:W-:Y:S05]  /*92e0*/  BRA `(.L_x_150) ;  /* 0xffffff9400b47947 */ /* 0x000fea000383ffff */
.L_x_48:
[----:B------:R-:W-:-:S07]  /*92f0*/  MOV R0, UR5 ;  /* 0x0000000500007c02 */ /* 0x000fce0008000f00 */
.L_x_151:
[----:B-1----:R1:W2:Y:S02]  /*9300*/  SYNCS.PHASECHK.TRANS64.TRYWAIT P0, [R0+URZ+0xc0], R2 ;  /* 0x0000c002000075a7 */ /* 0x0022a400080011ff */
[----:B--2---:R-:W-:Y:S05]  /*9310*/  @!P0 NANOSLEEP.SYNCS 0x989680 ;  /* 0x009896800000895d */ /* 0x004fea0003900000 */
[----:B------:R-:W2:Y:S02]  /*9320*/  @!P0 SYNCS.PHASECHK.TRANS64 P0, [R0+URZ+0xc0], R2 ;  /* 0x0000c002000085a7 */ /* 0x000ea400080010ff */
[----:B--2---:R-:W-:Y:S05]  /*9330*/  @!P0 BRA `(.L_x_151) ;  /* 0xfffffffc00f08947 */ /* 0x004fea000383ffff */
[----:B------:R-:W-:Y:S05]  /*9340*/  BRA `(.L_x_47) ;  /* 0xffffff9800087947 */ /* 0x000fea000383ffff */
.L_x_55:
[----:B-1----:R1:W2:Y:S02]  /*9350*/  SYNCS.PHASECHK.TRANS64.TRYWAIT P1, [R0+URZ+0xb0], R2 ;  /* 0x0000b002000075a7 */ /* 0x0022a400080211ff */
[----:B--2---:R-:W-:Y:S05]  /*9360*/  @!P1 NANOSLEEP.SYNCS 0x989680 ;  /* 0x009896800000995d */ /* 0x004fea0003900000 */
[----:B------:R-:W2:Y:S02]  /*9370*/  @!P1 SYNCS.PHASECHK.TRANS64 P1, [R0+URZ+0xb0], R2 ;  /* 0x0000b002000095a7 */ /* 0x000ea400080210ff */
[----:B--2---:R-:W-:Y:S05]  /*9380*/  @!P1 BRA `(.L_x_55) ;  /* 0xfffffffc00f09947 */ /* 0x004fea000383ffff */
[----:B------:R-:W-:Y:S05]  /*9390*/  BRA `(.L_x_152) ;  /* 0xffffff9c00787947 */ /* 0x000fea000383ffff */
.L_x_56:
[----:B------:R-:W-:-:S07]  /*93a0*/  MOV R2, UR7 ;  /* 0x0000000700027c02 */ /* 0x000fce0008000f00 */
.L_x_153:
[----:B-1----:R1:W2:Y:S02]  /*93b0*/  SYNCS.PHASECHK.TRANS64.TRYWAIT P0, [R2+URZ+0xf0], R0 ;  /* 0x0000f000020075a7 */ /* 0x0022a400080011ff */
[----:B--2---:R-:W-:Y:S05]  /*93c0*/  @!P0 NANOSLEEP.SYNCS 0x989680 ;  /* 0x009896800000895d */ /* 0x004fea0003900000 */
[----:B------:R-:W2:Y:S02]  /*93d0*/  @!P0 SYNCS.PHASECHK.TRANS64 P0, [R2+URZ+0xf0], R0 ;  /* 0x0000f000020085a7 */ /* 0x000ea400080010ff */
[----:B--2---:R-:W-:Y:S05]  /*93e0*/  @!P0 BRA `(.L_x_153) ;  /* 0xfffffffc00f08947 */ /* 0x004fea000383ffff */
[----:B------:R-:W-:Y:S05]  /*93f0*/  BRA `(.L_x_154) ;  /* 0xffffff9c00b07947 */ /* 0x000fea000383ffff */
.L_x_59:
[----:B------:R-:W-:Y:S07]  /*9400*/  MOV R0, UR6 ;  /* 0x0000000600007c02 */ /* 0x000fee0008000f00 */
.L_x_155:
[----:B-1----:R1:W2:Y:S02]  /*9410*/  SYNCS.PHASECHK.TRANS64.TRYWAIT P0, [R0+URZ], R2 ;  /* 0x00000002000075a7 */ /* 0x0022a400080011ff */
[----:B--2---:R-:W-:Y:S05]  /*9420*/  @!P0 NANOSLEEP.SYNCS 0x989680 ;  /* 0x009896800000895d */ /* 0x004fea0003900000 */
[----:B------:R-:W2:Y:S02]  /*9430*/  @!P0 SYNCS.PHASECHK.TRANS64 P0, [R0+URZ], R2 ;  /* 0x00000002000085a7 */ /* 0x000ea400080010ff */
[----:B--2---:R-:W-:Y:S05]  /*9440*/  @!P0 BRA `(.L_x_155) ;  /* 0xfffffffc00f08947 */ /* 0x004fea000383ffff */
[----:B------:R-:W-:Y:S05]  /*9450*/  BRA `(.L_x_58) ;  /* 0xffffff9c00cc7947 */ /* 0x000fea000383ffff */
.L_x_62:
[----:B------:R-:W-:-:S07]  /*9460*/  MOV R0, UR6 ;  /* 0x0000000600007c02 */ /* 0x000fce0008000f00 */
.L_x_156:
[----:B--2---:R2:W4:Y:S02]  /*9470*/  SYNCS.PHASECHK.TRANS64.TRYWAIT P0, [R0+URZ], R2 ;  /* 0x00000002000075a7 */ /* 0x00452400080011ff */
[----:B----4-:R-:W-:Y:S05]  /*9480*/  @!P0 NANOSLEEP.SYNCS 0x989680 ;  /* 0x009896800000895d */ /* 0x010fea0003900000 */
[----:B------:R-:W4:Y:S02]  /*9490*/  @!P0 SYNCS.PHASECHK.TRANS64 P0, [R0+URZ], R2 ;  /* 0x00000002000085a7 */ /* 0x000f2400080010ff */
[----:B----4-:R-:W-:Y:S05]  /*94a0*/  @!P0 BRA `(.L_x_156) ;  /* 0xfffffffc00f08947 */ /* 0x010fea000383ffff */
[----:B------:R-:W-:Y:S05]  /*94b0*/  BRA `(.L_x_157) ;  /* 0xffffffa000a87947 */ /* 0x000fea000383ffff */
.L_x_63:
[----:B------:R-:W-:-:S07]  /*94c0*/  MOV R0, UR6 ;  /* 0x0000000600007c02 */ /* 0x000fce0008000f00 */
.L_x_158:
[----:B-1----:R1:W2:Y:S02]  /*94d0*/  SYNCS.PHASECHK.TRANS64.TRYWAIT P0, [R0+URZ], R3 ;  /* 0x00000003000075a7 */ /* 0x0022a400080011ff */
[----:B--2---:R-:W-:Y:S05]  /*94e0*/  @!P0 NANOSLEEP.SYNCS 0x989680 ;  /* 0x009896800000895d */ /* 0x004fea0003900000 */
[----:B------:R-:W2:Y:S02]  /*94f0*/  @!P0 SYNCS.PHASECHK.TRANS64 P0, [R0+URZ], R3 ;  /* 0x00000003000085a7 */ /* 0x000ea400080010ff */
[----:B--2---:R-:W-:Y:S05]  /*9500*/  @!P0 BRA `(.L_x_158) ;  /* 0xfffffffc00f08947 */ /* 0x004fea000383ffff */
[----:B------:R-:W-:Y:S05]  /*9510*/  BRA `(.L_x_159) ;  /* 0xffffffa000b47947 */ /* 0x000fea000383ffff */
.L_x_64:
[----:B------:R-:W-:-:S07]  /*9520*/  MOV R0, UR6 ;  /* 0x0000000600007c02 */ /* 0x000fce0008000f00 */
.L_x_160:
[----:B-1----:R1:W2:Y:S02]  /*9530*/  SYNCS.PHASECHK.TRANS64.TRYWAIT P0, [R0+URZ], R3 ;  /* 0x00000003000075a7 */ /* 0x0022a400080011ff */
[----:B--2---:R-:W-:Y:S05]  /*9540*/  @!P0 NANOSLEEP.SYNCS 0x989680 ;  /* 0x009896800000895d */ /* 0x004fea0003900000 */
[----:B------:R-:W2:Y:S02]  /*9550*/  @!P0 SYNCS.PHASECHK.TRANS64 P0, [R0+URZ], R3 ;  /* 0x00000003000085a7 */ /* 0x000ea400080010ff */
[----:B--2---:R-:W-:Y:S05]  /*9560*/  @!P0 BRA `(.L_x_160) ;  /* 0xfffffffc00f08947 */ /* 0x004fea000383ffff */
[----:B------:R-:W-:Y:S05]  /*9570*/  BRA `(.L_x_161) ;  /* 0xffffffa000c07947 */ /* 0x000fea000383ffff */
.L_x_65:
[----:B-1----:R-:W-:-:S07]  /*9580*/  MOV R0, UR7 ;  /* 0x0000000700007c02 */ /* 0x002fce0008000f00 */
.L_x_162:
[----:B-1----:R1:W2:Y:S02]  /*9590*/  SYNCS.PHASECHK.TRANS64.TRYWAIT P0, [R0+URZ], R2 ;  /* 0x00000002000075a7 */ /* 0x0022a400080011ff */
[----:B--2---:R-:W-:Y:S05]  /*95a0*/  @!P0 NANOSLEEP.SYNCS 0x989680 ;  /* 0x009896800000895d */ /* 0x004fea0003900000 */
[----:B------:R-:W2:Y:S02]  /*95b0*/  @!P0 SYNCS.PHASECHK.TRANS64 P0, [R0+URZ], R2 ;  /* 0x00000002000085a7 */ /* 0x000ea400080010ff */
[----:B--2---:R-:W-:Y:S05]  /*95c0*/  @!P0 BRA `(.L_x_162) ;  /* 0xfffffffc00f08947 */ /* 0x004fea000383ffff */
[----:B------:R-:W-:Y:S05]  /*95d0*/  BRA `(.L_x_163) ;  /* 0xffffffa000cc7947 */ /* 0x000fea000383ffff */
.L_x_70:
[----:B--2---:R2:W3:Y:S02]  /*95e0*/  SYNCS.PHASECHK.TRANS64.TRYWAIT P0, [R0+URZ+0xb0], R2 ;  /* 0x0000b002000075a7 */ /* 0x0044e400080011ff */
[----:B---3--:R-:W-:Y:S05]  /*95f0*/  @!P0 NANOSLEEP.SYNCS 0x989680 ;  /* 0x009896800000895d */ /* 0x008fea0003900000 */
[----:B------:R-:W3:Y:S02]  /*9600*/  @!P0 SYNCS.PHASECHK.TRANS64 P0, [R0+URZ+0xb0], R2 ;  /* 0x0000b002000085a7 */ /* 0x000ee400080010ff */
[----:B---3--:R-:W-:Y:S05]  /*9610*/  @!P0 BRA `(.L_x_70) ;  /* 0xfffffffc00f08947 */ /* 0x008fea000383ffff */
[----:B------:R-:W-:Y:S05]  /*9620*/  BRA `(.L_x_164) ;  /* 0xffffffa400d87947 */ /* 0x000fea000383ffff */
.L_x_73:
[----:B------:R-:W-:Y:S07]  /*9630*/  MOV R0, UR7 ;  /* 0x0000000700007c02 */ /* 0x000fee0008000f00 */
.L_x_165:
[----:B--2---:R2:W3:Y:S02]  /*9640*/  SYNCS.PHASECHK.TRANS64.TRYWAIT P0, [R0+URZ+0xa8], R2 ;  /* 0x0000a802000075a7 */ /* 0x0044e400080011ff */
[----:B---3--:R-:W-:Y:S05]  /*9650*/  @!P0 NANOSLEEP.SYNCS 0x989680 ;  /* 0x009896800000895d */ /* 0x008fea0003900000 */
[----:B------:R-:W3:Y:S02]  /*9660*/  @!P0 SYNCS.PHASECHK.TRANS64 P0, [R0+URZ+0xa8], R2 ;  /* 0x0000a802000085a7 */ /* 0x000ee400080010ff */
[----:B---3--:R-:W-:Y:S05]  /*9670*/  @!P0 BRA `(.L_x_165) ;  /* 0xfffffffc00f08947 */ /* 0x008fea000383ffff */
[----:B------:R-:W-:Y:S05]  /*9680*/  BRA `(.L_x_72) ;  /* 0xffffffa800b87947 */ /* 0x000fea000383ffff */
.L_x_76:
[----:B------:R-:W-:Y:S07]  /*9690*/  MOV R0, UR7 ;  /* 0x0000000700007c02 */ /* 0x000fee0008000f00 */
.L_x_166:
[----:B-1----:R1:W2:Y:S02]  /*96a0*/  SYNCS.PHASECHK.TRANS64.TRYWAIT P0, [R0+URZ+0x80], R14 ;  /* 0x0000800e000075a7 */ /* 0x0022a400080011ff */
[----:B--2---:R-:W-:Y:S05]  /*96b0*/  @!P0 NANOSLEEP.SYNCS 0x989680 ;  /* 0x009896800000895d */ /* 0x004fea0003900000 */
[----:B------:R-:W2:Y:S02]  /*96c0*/  @!P0 SYNCS.PHASECHK.TRANS64 P0, [R0+URZ+0x80], R14 ;  /* 0x0000800e000085a7 */ /* 0x000ea400080010ff */
[----:B--2---:R-:W-:Y:S05]  /*96d0*/  @!P0 BRA `(.L_x_166) ;  /* 0xfffffffc00f08947 */ /* 0x004fea000383ffff */
[----:B------:R-:W-:Y:S05]  /*96e0*/  BRA `(.L_x_167) ;  /* 0xffffffac00307947 */ /* 0x000fea000383ffff */
.L_x_77:
[----:B------:R-:W-:Y:S07]  /*96f0*/  MOV R0, UR7 ;  /* 0x0000000700007c02 */ /* 0x000fee0008000f00 */
.L_x_168:
[----:B-1----:R1:W2:Y:S02]  /*9700*/  SYNCS.PHASECHK.TRANS64.TRYWAIT P0, [R0+URZ+0x88], R14 ;  /* 0x0000880e000075a7 */ /* 0x0022a400080011ff */
[----:B--2---:R-:W-:Y:S05]  /*9710*/  @!P0 NANOSLEEP.SYNCS 0x989680 ;  /* 0x009896800000895d */ /* 0x004fea0003900000 */
[----:B------:R-:W2:Y:S02]  /*9720*/  @!P0 SYNCS.PHASECHK.TRANS64 P0, [R0+URZ+0x88], R14 ;  /* 0x0000880e000085a7 */ /* 0x000ea400080010ff */
[----:B--2---:R-:W-:Y:S05]  /*9730*/  @!P0 BRA `(.L_x_168) ;  /* 0xfffffffc00f08947 */ /* 0x004fea000383ffff */
[----:B------:R-:W-:Y:S05]  /*9740*/  BRA `(.L_x_169) ;  /* 0xffffffac00687947 */ /* 0x000fea000383ffff */
.L_x_78:
[----:B------:R-:W-:Y:S07]  /*9750*/  MOV R0, UR7 ;  /* 0x0000000700007c02 */ /* 0x000fee0008000f00 */
.L_x_170:
[----:B-1----:R1:W2:Y:S02]  /*9760*/  SYNCS.PHASECHK.TRANS64.TRYWAIT P0, [R0+URZ+0x90], R14 ;  /* 0x0000900e000075a7 */ /* 0x0022a400080011ff */
[----:B--2---:R-:W-:Y:S05]  /*9770*/  @!P0 NANOSLEEP.SYNCS 0x989680 ;  /* 0x009896800000895d */ /* 0x004fea0003900000 */
[----:B------:R-:W2:Y:S02]  /*9780*/  @!P0 SYNCS.PHASECHK.TRANS64 P0, [R0+URZ+0x90], R14 ;  /* 0x0000900e000085a7 */ /* 0x000ea400080010ff */
[----:B--2---:R-:W-:Y:S05]  /*9790*/  @!P0 BRA `(.L_x_170) ;  /* 0xfffffffc00f08947 */ /* 0x004fea000383ffff */
[----:B------:R-:W-:Y:S05]  /*97a0*/  BRA `(.L_x_171) ;  /* 0xffffffac00ac7947 */ /* 0x000fea000383ffff */
.L_x_79:
[----:B------:R-:W-:Y:S07]  /*97b0*/  MOV R0, UR7 ;  /* 0x0000000700007c02 */ /* 0x000fee0008000f00 */
.L_x_172:
[----:B-1----:R1:W2:Y:S02]  /*97c0*/  SYNCS.PHASECHK.TRANS64.TRYWAIT P0, [R0+URZ+0x98], R14 ;  /* 0x0000980e000075a7 */ /* 0x0022a400080011ff */
[----:B--2---:R-:W-:Y:S05]  /*97d0*/  @!P0 NANOSLEEP.SYNCS 0x989680 ;  /* 0x009896800000895d */ /* 0x004fea0003900000 */
[----:B------:R-:W2:Y:S02]  /*97e0*/  @!P0 SYNCS.PHASECHK.TRANS64 P0, [R0+URZ+0x98], R14 ;  /* 0x0000980e000085a7 */ /* 0x000ea400080010ff */
[----:B--2---:R-:W-:Y:S05]  /*97f0*/  @!P0 BRA `(.L_x_172) ;  /* 0xfffffffc00f08947 */ /* 0x004fea000383ffff */
[----:B------:R-:W-:Y:S05]  /*9800*/  BRA `(.L_x_173) ;  /* 0xffffffb000307947 */ /* 0x000fea000383ffff */
.L_x_81:
[----:B------:R-:W-:-:S07]  /*9810*/  MOV R0, UR7 ;  /* 0x0000000700007c02 */ /* 0x000fce0008000f00 */
.L_x_174:
[----:B-1----:R1:W3:Y:S02]  /*9820*/  SYNCS.PHASECHK.TRANS64.TRYWAIT P0, [R0+URZ+0x80], R2 ;  /* 0x00008002000075a7 */ /* 0x0022e400080011ff */
[----:B---3--:R-:W-:Y:S05]  /*9830*/  @!P0 NANOSLEEP.SYNCS 0x989680 ;  /* 0x009896800000895d */ /* 0x008fea0003900000 */
[----:B------:R-:W3:Y:S02]  /*9840*/  @!P0 SYNCS.PHASECHK.TRANS64 P0, [R0+URZ+0x80], R2 ;  /* 0x00008002000085a7 */ /* 0x000ee400080010ff */
[----:B---3--:R-:W-:Y:S05]  /*9850*/  @!P0 BRA `(.L_x_174) ;  /* 0xfffffffc00f08947 */ /* 0x008fea000383ffff */
[----:B------:R-:W-:Y:S05]  /*9860*/  BRA `(.L_x_175) ;  /* 0xffffffb000a07947 */ /* 0x000fea000383ffff */
.L_x_82:
[----:B-1----:R-:W-:-:S07]  /*9870*/  MOV R0, UR7 ;  /* 0x0000000700007c02 */ /* 0x002fce0008000f00 */
.L_x_176:
[----:B-1----:R1:W3:Y:S02]  /*9880*/  SYNCS.PHASECHK.TRANS64.TRYWAIT P0, [R0+URZ+0x88], R2 ;  /* 0x00008802000075a7 */ /* 0x0022e400080011ff */
[----:B---3--:R-:W-:Y:S05]  /*9890*/  @!P0 NANOSLEEP.SYNCS 0x989680 ;  /* 0x009896800000895d */ /* 0x008fea0003900000 */
[----:B------:R-:W3:Y:S02]  /*98a0*/  @!P0 SYNCS.PHASECHK.TRANS64 P0, [R0+URZ+0x88], R2 ;  /* 0x00008802000085a7 */ /* 0x000ee400080010ff */
[----:B---3--:R-:W-:Y:S05]  /*98b0*/  @!P0 BRA `(.L_x_176) ;  /* 0xfffffffc00f08947 */ /* 0x008fea000383ffff */
[----:B------:R-:W-:Y:S05]  /*98c0*/  BRA `(.L_x_177) ;  /* 0xffffffb000907947 */ /* 0x000fea000383ffff */
.L_x_83:
[----:B-1----:R-:W-:-:S07]  /*98d0*/  MOV R0, UR7 ;  /* 0x0000000700007c02 */ /* 0x002fce0008000f00 */
.L_x_178:
[----:B-1----:R1:W3:Y:S02]  /*98e0*/  SYNCS.PHASECHK.TRANS64.TRYWAIT P0, [R0+URZ+0x90], R2 ;  /* 0x00009002000075a7 */ /* 0x0022e400080011ff */
[----:B---3--:R-:W-:Y:S05]  /*98f0*/  @!P0 NANOSLEEP.SYNCS 0x989680 ;  /* 0x009896800000895d */ /* 0x008fea0003900000 */
[----:B------:R-:W3:Y:S02]  /*9900*/  @!P0 SYNCS.PHASECHK.TRANS64 P0, [R0+URZ+0x90], R2 ;  /* 0x00009002000085a7 */ /* 0x000ee400080010ff */
[----:B---3--:R-:W-:Y:S05]  /*9910*/  @!P0 BRA `(.L_x_178) ;  /* 0xfffffffc00f08947 */ /* 0x008fea000383ffff */
[----:B------:R-:W-:Y:S05]  /*9920*/  BRA `(.L_x_179) ;  /* 0xffffffb000807947 */ /* 0x000fea000383ffff */
.L_x_85:
[----:B--2---:R2:W4:Y:S02]  /*9930*/  SYNCS.PHASECHK.TRANS64.TRYWAIT P0, [R0+URZ+0xb0], R2 ;  /* 0x0000b002000075a7 */ /* 0x00452400080011ff */
[----:B----4-:R-:W-:Y:S05]  /*9940*/  @!P0 NANOSLEEP.SYNCS 0x989680 ;  /* 0x009896800000895d */ /* 0x010fea0003900000 */
[----:B------:R-:W4:Y:S02]  /*9950*/  @!P0 SYNCS.PHASECHK.TRANS64 P0, [R0+URZ+0xb0], R2 ;  /* 0x0000b002000085a7 */ /* 0x000f2400080010ff */
[----:B----4-:R-:W-:Y:S05]  /*9960*/  @!P0 BRA `(.L_x_85) ;  /* 0xfffffffc00f08947 */ /* 0x010fea000383ffff */
[----:B------:R-:W-:Y:S05]  /*9970*/  BRA `(.L_x_180) ;  /* 0xffffffb400487947 */ /* 0x000fea000383ffff */
.L_x_96:
[----:B-1----:R-:W-:Y:S04]  /*9980*/  MOV R2, UR48 ;  /* 0x0000003000027c02 */ /* 0x002fe80008000f00 */
[----:B------:R1:W3:Y:S03]  /*9990*/  SYNCS.PHASECHK.TRANS64.TRYWAIT P1, [R2+URZ+0x60], R3 ;  /* 0x00006003020075a7 */ /* 0x0002e600080211ff */
[----:B---3--:R-:W-:Y:S05]  /*99a0*/  @!P1 NANOSLEEP.SYNCS 0x989680 ;  /* 0x009896800000995d */ /* 0x008fea0003900000 */
[----:B------:R-:W3:Y:S02]  /*99b0*/  @!P1 SYNCS.PHASECHK.TRANS64 P1, [R2+URZ+0x60], R3 ;  /* 0x00006003020095a7 */ /* 0x000ee400080210ff */
[----:B---3--:R-:W-:Y:S05]  /*99c0*/  @!P1 BRA `(.L_x_96) ;  /* 0xfffffffc00ec9947 */ /* 0x008fea000383ffff */
[----:B------:R-:W-:Y:S05]  /*99d0*/  BRA `(.L_x_95) ;  /* 0xffffffc000547947 */ /* 0x000fea000383ffff */
.L_x_98:
[----:B-1----:R1:W4:Y:S02]  /*99e0*/  SYNCS.PHASECHK.TRANS64.TRYWAIT P0, [R64+URZ+0xd0], R0 ;  /* 0x0000d000400075a7 */ /* 0x00232400080011ff */
[----:B----4-:R-:W-:Y:S05]  /*99f0*/  @!P0 NANOSLEEP.SYNCS 0x989680 ;  /* 0x009896800000895d */ /* 0x010fea0003900000 */
[----:B------:R-:W4:Y:S02]  /*9a00*/  @!P0 SYNCS.PHASECHK.TRANS64 P0, [R64+URZ+0xd0], R0 ;  /* 0x0000d000400085a7 */ /* 0x000f2400080010ff */
[----:B----4-:R-:W-:Y:S05]  /*9a10*/  @!P0 BRA `(.L_x_98) ;  /* 0xfffffffc00f08947 */ /* 0x010fea000383ffff */
[----:B------:R-:W-:Y:S05]  /*9a20*/  BRA `(.L_x_97) ;  /* 0xffffffc0007c7947 */ /* 0x000fea000383ffff */
.L_x_107:
[----:B--2---:R2:W4:Y:S02]  /*9a30*/  SYNCS.PHASECHK.TRANS64.TRYWAIT P0, [R2+URZ+0x60], R0 ;  /* 0x00006000020075a7 */ /* 0x00452400080011ff */
[----:B----4-:R-:W-:Y:S05]  /*9a40*/  @!P0 NANOSLEEP.SYNCS 0x989680 ;  /* 0x009896800000895d */ /* 0x010fea0003900000 */
[----:B------:R-:W4:Y:S02]  /*9a50*/  @!P0 SYNCS.PHASECHK.TRANS64 P0, [R2+URZ+0x60], R0 ;  /* 0x00006000020085a7 */ /* 0x000f2400080010ff */
[----:B----4-:R-:W-:Y:S05]  /*9a60*/  @!P0 BRA `(.L_x_107) ;  /* 0xfffffffc00f08947 */ /* 0x010fea000383ffff */
[----:B------:R-:W-:Y:S05]  /*9a70*/  BRA `(.L_x_106) ;  /* 0xffffffcc00587947 */ /* 0x000fea000383ffff */
.L_x_115:
[----:B--2---:R2:W4:Y:S02]  /*9a80*/  SYNCS.PHASECHK.TRANS64.TRYWAIT P0, [R0+URZ+0x60], R6 ;  /* 0x00006006000075a7 */ /* 0x00452400080011ff */
[----:B----4-:R-:W-:Y:S05]  /*9a90*/  @!P0 NANOSLEEP.SYNCS 0x989680 ;  /* 0x009896800000895d */ /* 0x010fea0003900000 */
[----:B------:R-:W4:Y:S02]  /*9aa0*/  @!P0 SYNCS.PHASECHK.TRANS64 P0, [R0+URZ+0x60], R6 ;  /* 0x00006006000085a7 */ /* 0x000f2400080010ff */
[----:B----4-:R-:W-:Y:S05]  /*9ab0*/  @!P0 BRA `(.L_x_115) ;  /* 0xfffffffc00f08947 */ /* 0x010fea000383ffff */
[----:B------:R-:W-:Y:S05]  /*9ac0*/  BRA `(.L_x_114) ;  /* 0xffffffd800587947 */ /* 0x000fea000383ffff */
.L_x_123:
[----:B--2---:R2:W4:Y:S02]  /*9ad0*/  SYNCS.PHASECHK.TRANS64.TRYWAIT P0, [R0+URZ+0x60], R5 ;  /* 0x00006005000075a7 */ /* 0x00452400080011ff */
[----:B----4-:R-:W-:Y:S05]  /*9ae0*/  @!P0 NANOSLEEP.SYNCS 0x989680 ;  /* 0x009896800000895d */ /* 0x010fea0003900000 */
[----:B------:R-:W4:Y:S02]  /*9af0*/  @!P0 SYNCS.PHASECHK.TRANS64 P0, [R0+URZ+0x60], R5 ;  /* 0x00006005000085a7 */ /* 0x000f2400080010ff */
[----:B----4-:R-:W-:Y:S05]  /*9b00*/  @!P0 BRA `(.L_x_123) ;  /* 0xfffffffc00f08947 */ /* 0x010fea000383ffff */
[----:B------:R-:W-:Y:S05]  /*9b10*/  BRA `(.L_x_122) ;  /* 0xffffffe400587947 */ /* 0x000fea000383ffff */
        .weak           $__internal_0_$__cuda_sm10x_tcgen05_guardrail_trap_col_being_dealloced_not_returned_by_alloc
        .type           $__internal_0_$__cuda_sm10x_tcgen05_guardrail_trap_col_being_dealloced_not_returned_by_alloc,@function
        .size           $__internal_0_$__cuda_sm10x_tcgen05_guardrail_trap_col_being_dealloced_not_returned_by_alloc,($__internal_1_$__cuda_sm10x_tcgen05_guardrail_trap_phase_invalid_during_alloc - $__internal_0_$__cuda_sm10x_tcgen05_guardrail_trap_col_being_dealloced_not_returned_by_alloc)
$__internal_0_$__cuda_sm10x_tcgen05_guardrail_trap_col_being_dealloced_not_returned_by_alloc:
[----:B------:R-:W-:Y:S05]  /*9b20*/  BPT.TRAP 0x1 ;  /* 0x000000040000795c */ /* 0x000fea0000300000 */
[----:B------:R-:W-:-:S04]  /*9b30*/  HFMA2 R3, -RZ, RZ, 0, 0 ;  /* 0x00000000ff037431 */ /* 0x000fc800000001ff */
[----:B------:R-:W-:Y:S05]  /*9b40*/  RET.REL.NODEC R2 `(_ZN7cutlass13device_kernelINS_4gemm6kernel13GemmUniversalIN4cute5tupleIJiiiiEEENS1_10collective13CollectiveMmaINS1_35MainloopSm100TmaUmmaWarpSpecializedILi6ELi2ELi4ENS5_IJNS4_1CILi1EEESB_SB_EEEEENS5_IJNSA_ILi128EEESE_NSA_ILi64EEEEEENS_6half_tENS5_IJSB_llEEESH_NS5_IJlSB_lEEENS4_8TiledMMAINS4_8MMA_AtomIJNS4_20SM100_MMA_F16BF16_SSISH_SH_fLi128ELi128ELNS4_4UMMA5MajorE1ELSO_0ELNSN_7ScaleInE0ELSP_0EEEEEENS4_6LayoutISC_NS5_IJNSA_ILi0EEEST_ST_EEEEENS5_IJNS4_10UnderscoreESW_SW_EEEEENS4_13SM90_TMA_LOADENS4_14ComposedLayoutINS4_7SwizzleILi3ELi4ELi3EEENS4_18smem_ptr_flag_bitsILi16EEENSS_INS5_IJSF_NSA_ILi8EEEEEENS5_IJSB_SF_EEEEEEEvNS4_8identityESZ_NS10_IS12_S14_NSS_INS5_IJS15_SF_EEENS5_IJSF_SB_EEEEEEEvS1A_EENS_8epilogue10collective18CollectiveEpilogueINS1G_23Sm100TmaWarpSpecializedILi4ELi2ELi32ELb1ELb0EEEJSG_NS5_IJNSS_ISE_SB_EENSS_INSA_ILi32EEESB_EEEEESH_SJ_SH_SJ_NS1G_6fusion15FusionCallbacksIS1K_NS1P_17LinearCombinationISH_fSH_fLNS_15FloatRoundStyleE2EEESG_S1O_JEEENS4_5SM1004TMEM4LOAD26SM100_TMEM_LOAD_32dp32b32xESZ_NS10_INS11_ILi2ELi4ELi3EEES14_NSS_INS5_IJS15_S1M_EEENS5_IJS1M_SB_EEEEEEENS4_39AutoVectorizingCopyWithAssumedAlignmentILi128EEENS4_14SM90_TMA_STOREES23_S25_S25_EEEvvEEEEvNT_6ParamsE) ;  /* 0xffffff64022c7950 */ /* 0x000fea0003c3ffff */
        .weak           $__internal_1_$__cuda_sm10x_tcgen05_guardrail_trap_phase_invalid_during_alloc
        .type           $__internal_1_$__cuda_sm10x_tcgen05_guardrail_trap_phase_invalid_during_alloc,@function
        .size           $__internal_1_$__cuda_sm10x_tcgen05_guardrail_trap_phase_invalid_during_alloc,($__internal_2_$__cuda_sm10x_tcgen05_guardrail_trap_unallocated_columns_being_dealloced - $__internal_1_$__cuda_sm10x_tcgen05_guardrail_trap_phase_invalid_during_alloc)
$__internal_1_$__cuda_sm10x_tcgen05_guardrail_trap_phase_invalid_during_alloc:
[----:B------:R-:W-:Y:S05]  /*9b50*/  BPT.TRAP 0x1 ;  /* 0x000000040000795c */ /* 0x000fea0000300000 */
[----:B------:R-:W-:-:S04]  /*9b60*/  MOV R3, 0x0 ;  /* 0x0000000000037802 */ /* 0x000fc80000000f00 */
[----:B------:R-:W-:Y:S05]  /*9b70*/  RET.REL.NODEC R2 `(_ZN7cutlass13device_kernelINS_4gemm6kernel13GemmUniversalIN4cute5tupleIJiiiiEEENS1_10collective13CollectiveMmaINS1_35MainloopSm100TmaUmmaWarpSpecializedILi6ELi2ELi4ENS5_IJNS4_1CILi1EEESB_SB_EEEEENS5_IJNSA_ILi128EEESE_NSA_ILi64EEEEEENS_6half_tENS5_IJSB_llEEESH_NS5_IJlSB_lEEENS4_8TiledMMAINS4_8MMA_AtomIJNS4_20SM100_MMA_F16BF16_SSISH_SH_fLi128ELi128ELNS4_4UMMA5MajorE1ELSO_0ELNSN_7ScaleInE0ELSP_0EEEEEENS4_6LayoutISC_NS5_IJNSA_ILi0EEEST_ST_EEEEENS5_IJNS4_10UnderscoreESW_SW_EEEEENS4_13SM90_TMA_LOADENS4_14ComposedLayoutINS4_7SwizzleILi3ELi4ELi3EEENS4_18smem_ptr_flag_bitsILi16EEENSS_INS5_IJSF_NSA_ILi8EEEEEENS5_IJSB_SF_EEEEEEEvNS4_8identityESZ_NS10_IS12_S14_NSS_INS5_IJS15_SF_EEENS5_IJSF_SB_EEEEEEEvS1A_EENS_8epilogue10collective18CollectiveEpilogueINS1G_23Sm100TmaWarpSpecializedILi4ELi2ELi32ELb1ELb0EEEJSG_NS5_IJNSS_ISE_SB_EENSS_INSA_ILi32EEESB_EEEEESH_SJ_SH_SJ_NS1G_6fusion15FusionCallbacksIS1K_NS1P_17LinearCombinationISH_fSH_fLNS_15FloatRoundStyleE2EEESG_S1O_JEEENS4_5SM1004TMEM4LOAD26SM100_TMEM_LOAD_32dp32b32xESZ_NS10_INS11_ILi2ELi4ELi3EEES14_NSS_INS5_IJS15_S1M_EEENS5_IJS1M_SB_EEEEEEENS4_39AutoVectorizingCopyWithAssumedAlignmentILi128EEENS4_14SM90_TMA_STOREES23_S25_S25_EEEvvEEEEvNT_6ParamsE) ;  /* 0xffffff6402207950 */ /* 0x000fea0003c3ffff */
        .weak           $__internal_2_$__cuda_sm10x_tcgen05_guardrail_trap_unallocated_columns_being_dealloced
        .type           $__internal_2_$__cuda_sm10x_tcgen05_guardrail_trap_unallocated_columns_being_dealloced,@function
        .size           $__internal_2_$__cuda_sm10x_tcgen05_guardrail_trap_unallocated_columns_being_dealloced,(.L_x_182 - $__internal_2_$__cuda_sm10x_tcgen05_guardrail_trap_unallocated_columns_being_dealloced)
$__internal_2_$__cuda_sm10x_tcgen05_guardrail_trap_unallocated_columns_being_dealloced:
[----:B------:R-:W-:Y:S05]  /*9b80*/  BPT.TRAP 0x1 ;  /* 0x000000040000795c */ /* 0x000fea0000300000 */
[----:B------:R-:W-:-:S04]  /*9b90*/  HFMA2 R3, -RZ, RZ, 0, 0 ;  /* 0x00000000ff037431 */ /* 0x000fc800000001ff */
[----:B------:R-:W-:Y:S05]  /*9ba0*/  RET.REL.NODEC R2 `(_ZN7cutlass13device_kernelINS_4gemm6kernel13GemmUniversalIN4cute5tupleIJiiiiEEENS1_10collective13CollectiveMmaINS1_35MainloopSm100TmaUmmaWarpSpecializedILi6ELi2ELi4ENS5_IJNS4_1CILi1EEESB_SB_EEEEENS5_IJNSA_ILi128EEESE_NSA_ILi64EEEEEENS_6half_tENS5_IJSB_llEEESH_NS5_IJlSB_lEEENS4_8TiledMMAINS4_8MMA_AtomIJNS4_20SM100_MMA_F16BF16_SSISH_SH_fLi128ELi128ELNS4_4UMMA5MajorE1ELSO_0ELNSN_7ScaleInE0ELSP_0EEEEEENS4_6LayoutISC_NS5_IJNSA_ILi0EEEST_ST_EEEEENS5_IJNS4_10UnderscoreESW_SW_EEEEENS4_13SM90_TMA_LOADENS4_14ComposedLayoutINS4_7SwizzleILi3ELi4ELi3EEENS4_18smem_ptr_flag_bitsILi16EEENSS_INS5_IJSF_NSA_ILi8EEEEEENS5_IJSB_SF_EEEEEEEvNS4_8identityESZ_NS10_IS12_S14_NSS_INS5_IJS15_SF_EEENS5_IJSF_SB_EEEEEEEvS1A_EENS_8epilogue10collective18CollectiveEpilogueINS1G_23Sm100TmaWarpSpecializedILi4ELi2ELi32ELb1ELb0EEEJSG_NS5_IJNSS_ISE_SB_EENSS_INSA_ILi32EEESB_EEEEESH_SJ_SH_SJ_NS1G_6fusion15FusionCallbacksIS1K_NS1P_17LinearCombinationISH_fSH_fLNS_15FloatRoundStyleE2EEESG_S1O_JEEENS4_5SM1004TMEM4LOAD26SM100_TMEM_LOAD_32dp32b32xESZ_NS10_INS11_ILi2ELi4ELi3EEES14_NSS_INS5_IJS15_S1M_EEENS5_IJS1M_SB_EEEEEEENS4_39AutoVectorizingCopyWithAssumedAlignmentILi128EEENS4_14SM90_TMA_STOREES23_S25_S25_EEEvvEEEEvNT_6ParamsE) ;  /* 0xffffff6402147950 */ /* 0x000fea0003c3ffff */
.L_x_181:
[----:B------:R-:W-:-:S00]  /*9bb0*/  BRA `(.L_x_181) ;  /* 0xfffffffc00fc7947 */ /* 0x000fc0000383ffff */
[----:B------:R-:W-:-:S00]  /*9bc0*/  NOP ;  /* 0x0000000000007918 */ /* 0x000fc00000000000 */
        /* <DEDUP_REMOVED lines=11> */
.L_x_182:


//--------------------- .nv.global.init           --------------------------
	.section	.nv.global.init,"aw",@progbits
.nv.global.init:
	.type		$str$27,@object
	.size		$str$27,($str$28 - $str$27)
$str$27:
        /*0000*/ 	.byte	0x28, 0x61, 0x64, 0x64, 0x72, 0x65, 0x73, 0x73, 0x20, 0x26, 0x20, 0x6d, 0x61, 0x73, 0x6b, 0x29
        /*0010*/ 	.byte	0x20, 0x3d, 0x3d, 0x20, 0x30, 0x00
	.type		$str$28,@object
	.size		$str$28,($str$26 - $str$28)
$str$28:
        /*0016*/ 	.byte	0x2f, 0x74, 0x6d, 0x70, 0x2f, 0x63, 0x75, 0x74, 0x6c, 0x61, 0x73, 0x73, 0x5f, 0x73, 0x77, 0x65
        /*0026*/ 	.byte	0x65, 0x70, 0x5f, 0x73, 0x72, 0x63, 0x2f, 0x69, 0x6e, 0x63, 0x6c, 0x75, 0x64, 0x65, 0x2f, 0x63
        /*0036*/ 	.byte	0x75, 0x74, 0x65, 0x2f, 0x70, 0x6f, 0x69, 0x6e, 0x74, 0x65, 0x72, 0x5f, 0x66, 0x6c, 0x61, 0x67
        /*0046*/ 	.byte	0x67, 0x65, 0x64, 0x2e, 0x68, 0x70, 0x70, 0x00
	.type		$str$26,@object
	.size		$str$26,($str$25 - $str$26)
$str$26:
        /*004e*/ 	.byte	0x2f, 0x74, 0x6d, 0x70, 0x2f, 0x63, 0x75, 0x74, 0x6c, 0x61, 0x73, 0x73, 0x5f, 0x73, 0x77, 0x65
        /*005e*/ 	.byte	0x65, 0x70, 0x5f, 0x73, 0x72, 0x63, 0x2f, 0x69, 0x6e, 0x63, 0x6c, 0x75, 0x64, 0x65, 0x2f, 0x63
        /*006e*/ 	.byte	0x75, 0x74, 0x65, 0x2f, 0x61, 0x74, 0x6f, 0x6d, 0x2f, 0x63, 0x6f, 0x70, 0x79, 0x5f, 0x74, 0x72
        /*007e*/ 	.byte	0x61, 0x69, 0x74, 0x73, 0x5f, 0x73, 0x6d, 0x31, 0x30, 0x30, 0x2e, 0x68, 0x70, 0x70, 0x00
	.type		$str$25,@object
	.size		$str$25,(__unnamed_1 - $str$25)
$str$25:
        /*008d*/ 	.byte	0x28, 0x28, 0x75, 0x69, 0x6e, 0x74, 0x33, 0x32, 0x5f, 0x74, 0x28, 0x74, 0x68, 0x72, 0x65, 0x61
        /*009d*/ 	.byte	0x64, 0x49, 0x64, 0x78, 0x2e, 0x78, 0x29, 0x20, 0x2f, 0x20, 0x33, 0x32, 0x29, 0x20, 0x25, 0x20
        /*00ad*/ 	.byte	0x34, 0x29, 0x20, 0x3d, 0x3d, 0x20, 0x28, 0x28, 0x28, 0x74, 0x6d, 0x65, 0x6d, 0x5f, 0x61, 0x64
        /*00bd*/ 	.byte	0x64, 0x72, 0x20, 0x3e, 0x3e, 0x20, 0x31, 0x36, 0x29, 0x20, 0x2f, 0x20, 0x33, 0x32, 0x29, 0x20
        /*00cd*/ 	.byte	0x25, 0x20, 0x34, 0x29, 0x00
	.type		__unnamed_1,@object
	.size		__unnamed_1,(__unnamed_2 - __unnamed_1)
__unnamed_1:
        /*00d2*/ 	.byte	0x61, 0x75, 0x74, 0x6f, 0x20, 0x63, 0x75, 0x74, 0x65, 0x3a, 0x3a, 0x61, 0x73, 0x5f, 0x70, 0x6f
        /* <DEDUP_REMOVED lines=24> */
        /*0262*/ 	.byte	0x3e, 0x3e, 0x3e, 0x3e, 0x5d, 0x00
	.type		__unnamed_2,@object
	.size		__unnamed_2,(.L_2 - __unnamed_2)
__unnamed_2:
        /* <DEDUP_REMOVED lines=42> */
        /*0508*/ 	.byte	0x3e, 0x3e, 0x5d, 0x00
.L_2:


//--------------------- .nv.shared._ZN7cutlass13device_kernelINS_4gemm6kernel13GemmUniversalIN4cute5tupleIJiiiiEEENS1_10collective13CollectiveMmaINS1_35MainloopSm100TmaUmmaWarpSpecializedILi6ELi2ELi4ENS5_IJNS4_1CILi1EEESB_SB_EEEEENS5_IJNSA_ILi128EEESE_NSA_ILi64EEEEEENS_6half_tENS5_IJSB_llEEESH_NS5_IJlSB_lEEENS4_8TiledMMAINS4_8MMA_AtomIJNS4_20SM100_MMA_F16BF16_SSISH_SH_fLi128ELi128ELNS4_4UMMA5MajorE1ELSO_0ELNSN_7ScaleInE0ELSP_0EEEEEENS4_6LayoutISC_NS5_IJNSA_ILi0EEEST_ST_EEEEENS5_IJNS4_10UnderscoreESW_SW_EEEEENS4_13SM90_TMA_LOADENS4_14ComposedLayoutINS4_7SwizzleILi3ELi4ELi3EEENS4_18smem_ptr_flag_bitsILi16EEENSS_INS5_IJSF_NSA_ILi8EEEEEENS5_IJSB_SF_EEEEEEEvNS4_8identityESZ_NS10_IS12_S14_NSS_INS5_IJS15_SF_EEENS5_IJSF_SB_EEEEEEEvS1A_EENS_8epilogue10collective18CollectiveEpilogueINS1G_23Sm100TmaWarpSpecializedILi4ELi2ELi32ELb1ELb0EEEJSG_NS5_IJNSS_ISE_SB_EENSS_INSA_ILi32EEESB_EEEEESH_SJ_SH_SJ_NS1G_6fusion15FusionCallbacksIS1K_NS1P_17LinearCombinationISH_fSH_fLNS_15FloatRoundStyleE2EEESG_S1O_JEEENS4_5SM1004TMEM4LOAD26SM100_TMEM_LOAD_32dp32b32xESZ_NS10_INS11_ILi2ELi4ELi3EEES14_NSS_INS5_IJS15_S1M_EEENS5_IJS1M_SB_EEEEEEENS4_39AutoVectorizingCopyWithAssumedAlignmentILi128EEENS4_14SM90_TMA_STOREES23_S25_S25_EEEvvEEEEvNT_6ParamsE --------------------------
	.section	.nv.shared._ZN7cutlass13device_kernelINS_4gemm6kernel13GemmUniversalIN4cute5tupleIJiiiiEEENS1_10collective13CollectiveMmaINS1_35MainloopSm100TmaUmmaWarpSpecializedILi6ELi2ELi4ENS5_IJNS4_1CILi1EEESB_SB_EEEEENS5_IJNSA_ILi128EEESE_NSA_ILi64EEEEEENS_6half_tENS5_IJSB_llEEESH_NS5_IJlSB_lEEENS4_8TiledMMAINS4_8MMA_AtomIJNS4_20SM100_MMA_F16BF16_SSISH_SH_fLi128ELi128ELNS4_4UMMA5MajorE1ELSO_0ELNSN_7ScaleInE0ELSP_0EEEEEENS4_6LayoutISC_NS5_IJNSA_ILi0EEEST_ST_EEEEENS5_IJNS4_10UnderscoreESW_SW_EEEEENS4_13SM90_TMA_LOADENS4_14ComposedLayoutINS4_7SwizzleILi3ELi4ELi3EEENS4_18smem_ptr_flag_bitsILi16EEENSS_INS5_IJSF_NSA_ILi8EEEEEENS5_IJSB_SF_EEEEEEEvNS4_8identityESZ_NS10_IS12_S14_NSS_INS5_IJS15_SF_EEENS5_IJSF_SB_EEEEEEEvS1A_EENS_8epilogue10collective18CollectiveEpilogueINS1G_23Sm100TmaWarpSpecializedILi4ELi2ELi32ELb1ELb0EEEJSG_NS5_IJNSS_ISE_SB_EENSS_INSA_ILi32EEESB_EEEEESH_SJ_SH_SJ_NS1G_6fusion15FusionCallbacksIS1K_NS1P_17LinearCombinationISH_fSH_fLNS_15FloatRoundStyleE2EEESG_S1O_JEEENS4_5SM1004TMEM4LOAD26SM100_TMEM_LOAD_32dp32b32xESZ_NS10_INS11_ILi2ELi4ELi3EEES14_NSS_INS5_IJS15_S1M_EEENS5_IJS1M_SB_EEEEEEENS4_39AutoVectorizingCopyWithAssumedAlignmentILi128EEENS4_14SM90_TMA_STOREES23_S25_S25_EEEvvEEEEvNT_6ParamsE,"aw",@nobits
	.sectionflags	@""
	.align	16
	.zero		1024


//--------------------- .nv.shared.reserved.0     --------------------------
	.section	.nv.shared.reserved.0,"aw",@nobits
	.weak		__nv_reservedSMEM_offset_0_alias
	.size		__nv_reservedSMEM_offset_0_alias, 0, 64
	.other		__nv_reservedSMEM_offset_0_alias,@"STO_CUDA_RESERVED_SHARED STV_DEFAULT"
__nv_reservedSMEM_offset_0_alias:
	.zero		0
.nv.shared.reserved.0:
	.zero		64
	.weak		__nv_reservedSMEM_tcgen05_partition
	.type		__nv_reservedSMEM_tcgen05_partition,@object
	.size		__nv_reservedSMEM_tcgen05_partition,(.L_0 - __nv_reservedSMEM_tcgen05_partition)
__nv_reservedSMEM_tcgen05_partition:
	.zero		32
.L_0:


//--------------------- .nv.global                --------------------------
	.section	.nv.global,"aw",@nobits
.nv.global:
	.type		_ZN40_INTERNAL_392a2890_4_k_cu_5f50192c_399144cute1_E,@object
	.size		_ZN40_INTERNAL_392a2890_4_k_cu_5f50192c_399144cute1_E,(_ZN40_INTERNAL_392a2890_4_k_cu_5f50192c_399144cuda3std3__45__cpo6cbeginE - _ZN40_INTERNAL_392a2890_4_k_cu_5f50192c_399144cute1_E)
_ZN40_INTERNAL_392a2890_4_k_cu_5f50192c_399144cute1_E:
	.zero		1
	.type		_ZN40_INTERNAL_392a2890_4_k_cu_5f50192c_399144cuda3std3__45__cpo6cbeginE,@object
	.size		_ZN40_INTERNAL_392a2890_4_k_cu_5f50192c_399144cuda3std3__45__cpo6cbeginE,(_ZN40_INTERNAL_392a2890_4_k_cu_5f50192c_399144cuda3std3__48in_placeE - _ZN40_INTERNAL_392a2890_4_k_cu_5f50192c_399144cuda3std3__45__cpo6cbeginE)
_ZN40_INTERNAL_392a2890_4_k_cu_5f50192c_399144cuda3std3__45__cpo6cbeginE:
	.zero		1
	.type		_ZN40_INTERNAL_392a2890_4_k_cu_5f50192c_399144cuda3std3__48in_placeE,@object
	.size		_ZN40_INTERNAL_392a2890_4_k_cu_5f50192c_399144cuda3std3__48in_placeE,(_ZN40_INTERNAL_392a2890_4_k_cu_5f50192c_399144cuda3std6ranges3__45__cpo9iter_moveE - _ZN40_INTERNAL_392a2890_4_k_cu_5f50192c_399144cuda3std3__48in_placeE)
_ZN40_INTERNAL_392a2890_4_k_cu_5f50192c_399144cuda3std3__48in_placeE:
	.zero		1
	.type		_ZN40_INTERNAL_392a2890_4_k_cu_5f50192c_399144cuda3std6ranges3__45__cpo9iter_moveE,@object
	.size		_ZN40_INTERNAL_392a2890_4_k_cu_5f50192c_399144cuda3std6ranges3__45__cpo9iter_moveE,(_ZN40_INTERNAL_392a2890_4_k_cu_5f50192c_399144cuda3std3__45__cpo5beginE - _ZN40_INTERNAL_392a2890_4_k_cu_5f50192c_399144cuda3std6ranges3__45__cpo9iter_moveE)
_ZN40_INTERNAL_392a2890_4_k_cu_5f50192c_399144cuda3std6ranges3__45__cpo9iter_moveE:
	.zero		1
	.type		_ZN40_INTERNAL_392a2890_4_k_cu_5f50192c_399144cuda3std3__45__cpo5beginE,@object
	.size		_ZN40_INTERNAL_392a2890_4_k_cu_5f50192c_399144cuda3std3__45__cpo5beginE,(_ZN40_INTERNAL_392a2890_4_k_cu_5f50192c_399144cuda3std3__442_GLOBAL__N__392a2890_4_k_cu_5f50192c_399146ignoreE - _ZN40_INTERNAL_392a2890_4_k_cu_5f50192c_399144cuda3std3__45__cpo5beginE)
_ZN40_INTERNAL_392a2890_4_k_cu_5f50192c_399144cuda3std3__45__cpo5beginE:
	.zero		1
	.type		_ZN40_INTERNAL_392a2890_4_k_cu_5f50192c_399144cuda3std3__442_GLOBAL__N__392a2890_4_k_cu_5f50192c_399146ignoreE,@object
	.size		_ZN40_INTERNAL_392a2890_4_k_cu_5f50192c_399144cuda3std3__442_GLOBAL__N__392a2890_4_k_cu_5f50192c_399146ignoreE,(_ZN40_INTERNAL_392a2890_4_k_cu_5f50192c_399144cute7productE - _ZN40_INTERNAL_392a2890_4_k_cu_5f50192c_399144cuda3std3__442_GLOBAL__N__392a2890_4_k_cu_5f50192c_399146ignoreE)
_ZN40_INTERNAL_392a2890_4_k_cu_5f50192c_399144cuda3std3__442_GLOBAL__N__392a2890_4_k_cu_5f50192c_399146ignoreE:
	.zero		1
	.type		_ZN40_INTERNAL_392a2890_4_k_cu_5f50192c_399144cute7productE,@object
	.size		_ZN40_INTERNAL_392a2890_4_k_cu_5f50192c_399144cute7productE,(_ZN40_INTERNAL_392a2890_4_k_cu_5f50192c_399144cuda3std3__45__cpo3endE - _ZN40_INTERNAL_392a2890_4_k_cu_5f50192c_399144cute7productE)
_ZN40_INTERNAL_392a2890_4_k_cu_5f50192c_399144cute7productE:
	.zero		1
	.type		_ZN40_INTERNAL_392a2890_4_k_cu_5f50192c_399144cuda3std3__45__cpo3endE,@object
	.size		_ZN40_INTERNAL_392a2890_4_k_cu_5f50192c_399144cuda3std3__45__cpo3endE,(_ZN40_INTERNAL_392a2890_4_k_cu_5f50192c_399144cuda3std3__419piecewise_constructE - _ZN40_INTERNAL_392a2890_4_k_cu_5f50192c_399144cuda3std3__45__cpo3endE)
_ZN40_INTERNAL_392a2890_4_k_cu_5f50192c_399144cuda3std3__45__cpo3endE:
	.zero		1
	.type		_ZN40_INTERNAL_392a2890_4_k_cu_5f50192c_399144cuda3std3__419piecewise_constructE,@object
	.size		_ZN40_INTERNAL_392a2890_4_k_cu_5f50192c_399144cuda3std3__419piecewise_constructE,(_ZN40_INTERNAL_392a2890_4_k_cu_5f50192c_399144cuda3std3__45__cpo4cendE - _ZN40_INTERNAL_392a2890_4_k_cu_5f50192c_399144cuda3std3__419piecewise_constructE)
_ZN40_INTERNAL_392a2890_4_k_cu_5f50192c_399144cuda3std3__419piecewise_constructE:
	.zero		1
	.type		_ZN40_INTERNAL_392a2890_4_k_cu_5f50192c_399144cuda3std3__45__cpo4cendE,@object
	.size		_ZN40_INTERNAL_392a2890_4_k_cu_5f50192c_399144cuda3std3__45__cpo4cendE,(_ZN40_INTERNAL_392a2890_4_k_cu_5f50192c_399144cuda3std6ranges3__45__cpo4swapE - _ZN40_INTERNAL_392a2890_4_k_cu_5f50192c_399144cuda3std3__45__cpo4cendE)
_ZN40_INTERNAL_392a2890_4_k_cu_5f50192c_399144cuda3std3__45__cpo4cendE:
	.zero		1
	.type		_ZN40_INTERNAL_392a2890_4_k_cu_5f50192c_399144cuda3std6ranges3__45__cpo4swapE,@object
	.size		_ZN40_INTERNAL_392a2890_4_k_cu_5f50192c_399144cuda3std6ranges3__45__cpo4swapE,(.L_10 - _ZN40_INTERNAL_392a2890_4_k_cu_5f50192c_399144cuda3std6ranges3__45__cpo4swapE)
_ZN40_INTERNAL_392a2890_4_k_cu_5f50192c_399144cuda3std6ranges3__45__cpo4swapE:
	.zero		1
.L_10:


//--------------------- .nv.constant0._ZN7cutlass13device_kernelINS_4gemm6kernel13GemmUniversalIN4cute5tupleIJiiiiEEENS1_10collective13CollectiveMmaINS1_35MainloopSm100TmaUmmaWarpSpecializedILi6ELi2ELi4ENS5_IJNS4_1CILi1EEESB_SB_EEEEENS5_IJNSA_ILi128EEESE_NSA_ILi64EEEEEENS_6half_tENS5_IJSB_llEEESH_NS5_IJlSB_lEEENS4_8TiledMMAINS4_8MMA_AtomIJNS4_20SM100_MMA_F16BF16_SSISH_SH_fLi128ELi128ELNS4_4UMMA5MajorE1ELSO_0ELNSN_7ScaleInE0ELSP_0EEEEEENS4_6LayoutISC_NS5_IJNSA_ILi0EEEST_ST_EEEEENS5_IJNS4_10UnderscoreESW_SW_EEEEENS4_13SM90_TMA_LOADENS4_14ComposedLayoutINS4_7SwizzleILi3ELi4ELi3EEENS4_18smem_ptr_flag_bitsILi16EEENSS_INS5_IJSF_NSA_ILi8EEEEEENS5_IJSB_SF_EEEEEEEvNS4_8identityESZ_NS10_IS12_S14_NSS_INS5_IJS15_SF_EEENS5_IJSF_SB_EEEEEEEvS1A_EENS_8epilogue10collective18CollectiveEpilogueINS1G_23Sm100TmaWarpSpecializedILi4ELi2ELi32ELb1ELb0EEEJSG_NS5_IJNSS_ISE_SB_EENSS_INSA_ILi32EEESB_EEEEESH_SJ_SH_SJ_NS1G_6fusion15FusionCallbacksIS1K_NS1P_17LinearCombinationISH_fSH_fLNS_15FloatRoundStyleE2EEESG_S1O_JEEENS4_5SM1004TMEM4LOAD26SM100_TMEM_LOAD_32dp32b32xESZ_NS10_INS11_ILi2ELi4ELi3EEES14_NSS_INS5_IJS15_S1M_EEENS5_IJS1M_SB_EEEEEEENS4_39AutoVectorizingCopyWithAssumedAlignmentILi128EEENS4_14SM90_TMA_STOREES23_S25_S25_EEEvvEEEEvNT_6ParamsE --------------------------
	.section	.nv.constant0._ZN7cutlass13device_kernelINS_4gemm6kernel13GemmUniversalIN4cute5tupleIJiiiiEEENS1_10collective13CollectiveMmaINS1_35MainloopSm100TmaUmmaWarpSpecializedILi6ELi2ELi4ENS5_IJNS4_1CILi1EEESB_SB_EEEEENS5_IJNSA_ILi128EEESE_NSA_ILi64EEEEEENS_6half_tENS5_IJSB_llEEESH_NS5_IJlSB_lEEENS4_8TiledMMAINS4_8MMA_AtomIJNS4_20SM100_MMA_F16BF16_SSISH_SH_fLi128ELi128ELNS4_4UMMA5MajorE1ELSO_0ELNSN_7ScaleInE0ELSP_0EEEEEENS4_6LayoutISC_NS5_IJNSA_ILi0EEEST_ST_EEEEENS5_IJNS4_10UnderscoreESW_SW_EEEEENS4_13SM90_TMA_LOADENS4_14ComposedLayoutINS4_7SwizzleILi3ELi4ELi3EEENS4_18smem_ptr_flag_bitsILi16EEENSS_INS5_IJSF_NSA_ILi8EEEEEENS5_IJSB_SF_EEEEEEEvNS4_8identityESZ_NS10_IS12_S14_NSS_INS5_IJS15_SF_EEENS5_IJSF_SB_EEEEEEEvS1A_EENS_8epilogue10collective18CollectiveEpilogueINS1G_23Sm100TmaWarpSpecializedILi4ELi2ELi32ELb1ELb0EEEJSG_NS5_IJNSS_ISE_SB_EENSS_INSA_ILi32EEESB_EEEEESH_SJ_SH_SJ_NS1G_6fusion15FusionCallbacksIS1K_NS1P_17LinearCombinationISH_fSH_fLNS_15FloatRoundStyleE2EEESG_S1O_JEEENS4_5SM1004TMEM4LOAD26SM100_TMEM_LOAD_32dp32b32xESZ_NS10_INS11_ILi2ELi4ELi3EEES14_NSS_INS5_IJS15_S1M_EEENS5_IJS1M_SB_EEEEEEENS4_39AutoVectorizingCopyWithAssumedAlignmentILi128EEENS4_14SM90_TMA_STOREES23_S25_S25_EEEvvEEEEvNT_6ParamsE,"a",@progbits
	.sectionflags	@""
	.align	4
.nv.constant0._ZN7cutlass13device_kernelINS_4gemm6kernel13GemmUniversalIN4cute5tupleIJiiiiEEENS1_10collective13CollectiveMmaINS1_35MainloopSm100TmaUmmaWarpSpecializedILi6ELi2ELi4ENS5_IJNS4_1CILi1EEESB_SB_EEEEENS5_IJNSA_ILi128EEESE_NSA_ILi64EEEEEENS_6half_tENS5_IJSB_llEEESH_NS5_IJlSB_lEEENS4_8TiledMMAINS4_8MMA_AtomIJNS4_20SM100_MMA_F16BF16_SSISH_SH_fLi128ELi128ELNS4_4UMMA5MajorE1ELSO_0ELNSN_7ScaleInE0ELSP_0EEEEEENS4_6LayoutISC_NS5_IJNSA_ILi0EEEST_ST_EEEEENS5_IJNS4_10UnderscoreESW_SW_EEEEENS4_13SM90_TMA_LOADENS4_14ComposedLayoutINS4_7SwizzleILi3ELi4ELi3EEENS4_18smem_ptr_flag_bitsILi16EEENSS_INS5_IJSF_NSA_ILi8EEEEEENS5_IJSB_SF_EEEEEEEvNS4_8identityESZ_NS10_IS12_S14_NSS_INS5_IJS15_SF_EEENS5_IJSF_SB_EEEEEEEvS1A_EENS_8epilogue10collective18CollectiveEpilogueINS1G_23Sm100TmaWarpSpecializedILi4ELi2ELi32ELb1ELb0EEEJSG_NS5_IJNSS_ISE_SB_EENSS_INSA_ILi32EEESB_EEEEESH_SJ_SH_SJ_NS1G_6fusion15FusionCallbacksIS1K_NS1P_17LinearCombinationISH_fSH_fLNS_15FloatRoundStyleE2EEESG_S1O_JEEENS4_5SM1004TMEM4LOAD26SM100_TMEM_LOAD_32dp32b32xESZ_NS10_INS11_ILi2ELi4ELi3EEES14_NSS_INS5_IJS15_S1M_EEENS5_IJS1M_SB_EEEEEEENS4_39AutoVectorizingCopyWithAssumedAlignmentILi128EEENS4_14SM90_TMA_STOREES23_S25_S25_EEEvvEEEEvNT_6ParamsE:
	.zero		2944


//--------------------- SYMBOLS --------------------------

	.type		.nv.reservedSmem.offset0,@object
	.size		.nv.reservedSmem.offset0,0x4
	.type		.nv.reservedSmem.cap,@object
	.size		.nv.reservedSmem.cap,0x4
	.type		__assertfail,@function
